	.headerflags	@"EF_CUDA_TEXMODE_UNIFIED EF_CUDA_64BIT_ADDRESS EF_CUDA_ACCELERATORS EF_CUDA_SM90 EF_CUDA_VIRTUAL_SM(EF_CUDA_SM90)"
	.elftype	@"ET_EXEC"


//--------------------- .nv.info                  --------------------------
	.section	.nv.info,"",@"SHT_CUDA_INFO"
	.align	4


	//----- nvinfo : EIATTR_REGCOUNT
	.align		4
        /*0000*/ 	.byte	0x04, 0x2f
        /*0002*/ 	.short	(.L_1 - .L_0)
	.align		4
.L_0:
        /*0004*/ 	.word	index@(triton_poi_fused_avg_pool2d_20)
        /*0008*/ 	.word	0x00000038


	//----- nvinfo : EIATTR_MIN_STACK_SIZE
	.align		4
.L_1:
        /*000c*/ 	.byte	0x04, 0x12
        /*000e*/ 	.short	(.L_3 - .L_2)
	.align		4
.L_2:
        /*0010*/ 	.word	index@(triton_poi_fused_avg_pool2d_20)
        /*0014*/ 	.word	0x00000008


	//----- nvinfo : EIATTR_FRAME_SIZE
	.align		4
.L_3:
        /*0018*/ 	.byte	0x04, 0x11
        /*001a*/ 	.short	(.L_5 - .L_4)
	.align		4
.L_4:
        /*001c*/ 	.word	index@(triton_poi_fused_avg_pool2d_20)
        /*0020*/ 	.word	0x00000008


	//----- nvinfo : EIATTR_MIN_STACK_SIZE
	.align		4
.L_5:
        /*0024*/ 	.byte	0x04, 0x12
        /*0026*/ 	.short	(.L_7 - .L_6)
	.align		4
.L_6:
        /*0028*/ 	.word	index@(triton_poi_fused_avg_pool2d_20)
        /*002c*/ 	.word	0x00000008
.L_7:


//--------------------- .nv.info.triton_poi_fused_avg_pool2d_20 --------------------------
	.section	.nv.info.triton_poi_fused_avg_pool2d_20,"",@"SHT_CUDA_INFO"
	.sectionflags	@""
	.align	4


	//----- nvinfo : EIATTR_CUDA_API_VERSION
	.align		4
        /*0000*/ 	.byte	0x04, 0x37
        /*0002*/ 	.short	(.L_9 - .L_8)
.L_8:
        /*0004*/ 	.word	0x0000007c


	//----- nvinfo : EIATTR_KPARAM_INFO
	.align		4
.L_9:
        /*0008*/ 	.byte	0x04, 0x17
        /*000a*/ 	.short	(.L_11 - .L_10)
.L_10:
        /*000c*/ 	.word	0x00000000
        /*0010*/ 	.short	0x0002
        /*0012*/ 	.short	0x0010
        /*0014*/ 	.byte	0x00, 0xf0, 0x11, 0x00


	//----- nvinfo : EIATTR_KPARAM_INFO
	.align		4
.L_11:
        /*0018*/ 	.byte	0x04, 0x17
        /*001a*/ 	.short	(.L_13 - .L_12)
.L_12:
        /*001c*/ 	.word	0x00000000
        /*0020*/ 	.short	0x0001
        /*0022*/ 	.short	0x0008
        /*0024*/ 	.byte	0x00, 0xf4, 0x21, 0x00


	//----- nvinfo : EIATTR_KPARAM_INFO
	.align		4
.L_13:
        /*0028*/ 	.byte	0x04, 0x17
        /*002a*/ 	.short	(.L_15 - .L_14)
.L_14:
        /*002c*/ 	.word	0x00000000
        /*0030*/ 	.short	0x0000
        /*0032*/ 	.short	0x0000
        /*0034*/ 	.byte	0x00, 0xf4, 0x21, 0x00


	//----- nvinfo : EIATTR_SPARSE_MMA_MASK
	.align		4
.L_15:
        /*0038*/ 	.byte	0x03, 0x50
        /*003a*/ 	.short	0x0000


	//----- nvinfo : EIATTR_MAXREG_COUNT
	.align		4
        /*003c*/ 	.byte	0x03, 0x1b
        /*003e*/ 	.short	0x00ff


	//----- nvinfo : EIATTR_EXIT_INSTR_OFFSETS
	.align		4
        /*0040*/ 	.byte	0x04, 0x1c
        /*0042*/ 	.short	(.L_17 - .L_16)


	//   ....[0]....
.L_16:
        /*0044*/ 	.word	0x00002bc0


	//----- nvinfo : EIATTR_REQNTID
	.align		4
.L_17:
        /*0048*/ 	.byte	0x04, 0x10
        /*004a*/ 	.short	(.L_19 - .L_18)
.L_18:
        /*004c*/ 	.word	0x00000080
        /*0050*/ 	.word	0x00000001
        /*0054*/ 	.word	0x00000001


	//----- nvinfo : EIATTR_CBANK_PARAM_SIZE
	.align		4
.L_19:
        /*0058*/ 	.byte	0x03, 0x19
        /*005a*/ 	.short	0x0014


	//----- nvinfo : EIATTR_PARAM_CBANK
	.align		4
        /*005c*/ 	.byte	0x04, 0x0a
        /*005e*/ 	.short	(.L_21 - .L_20)
	.align		4
.L_20:
        /*0060*/ 	.word	index@(.nv.constant0.triton_poi_fused_avg_pool2d_20)
        /*0064*/ 	.short	0x0210
        /*0066*/ 	.short	0x0014


	//----- nvinfo : EIATTR_SW_WAR
	.align		4
.L_21:
        /*0068*/ 	.byte	0x04, 0x36
        /*006a*/ 	.short	(.L_23 - .L_22)
.L_22:
        /*006c*/ 	.word	0x00000008
.L_23:


//--------------------- .nv.callgraph             --------------------------
	.section	.nv.callgraph,"",@"SHT_CUDA_CALLGRAPH"
	.align	4
	.sectionentsize	8
	.align		4
        /*0000*/ 	.word	0x00000000
	.align		4
        /*0004*/ 	.word	0xffffffff
	.align		4
        /*0008*/ 	.word	0x00000000
	.align		4
        /*000c*/ 	.word	0xfffffffe
	.align		4
        /*0010*/ 	.word	0x00000000
	.align		4
        /*0014*/ 	.word	0xfffffffd
	.align		4
        /*0018*/ 	.word	0x00000000
	.align		4
        /*001c*/ 	.word	0xfffffffc


//--------------------- .text.triton_poi_fused_avg_pool2d_20 --------------------------
	.section	.text.triton_poi_fused_avg_pool2d_20,"ax",@progbits
	.align	128
        .global         triton_poi_fused_avg_pool2d_20
        .type           triton_poi_fused_avg_pool2d_20,@function
        .size           triton_poi_fused_avg_pool2d_20,(.L_x_1 - triton_poi_fused_avg_pool2d_20)
        .other          triton_poi_fused_avg_pool2d_20,@"STO_CUDA_ENTRY STV_DEFAULT"
triton_poi_fused_avg_pool2d_20:
.text.triton_poi_fused_avg_pool2d_20:
[----:B------:R-:W0:Y:S01]  /*0000*/  LDC R1, c[0x0][0x28] ;  /* 0x00000a00ff017b82 */ /* 0x000e220000000800 */
[----:B------:R-:W1:Y:S01]  /*0010*/  S2R R0, SR_TID.X ;  /* 0x0000000000007919 */ /* 0x000e620000002100 */
[----:B------:R-:W-:-:S06]  /*0020*/  IMAD.MOV.U32 R20, RZ, RZ, RZ ;  /* 0x000000ffff147224 */ /* 0x000fcc00078e00ff */
[----:B------:R-:W2:Y:S01]  /*0030*/  LDC.64 R52, c[0x0][0x210] ;  /* 0x00008400ff347b82 */ /* 0x000ea20000000a00 */
[----:B------:R-:W-:Y:S01]  /*0040*/  CS2R R6, SRZ ;  /* 0x0000000000067805 */ /* 0x000fe2000001ff00 */
[----:B------:R-:W3:Y:S01]  /*0050*/  S2R R21, SR_CTAID.X ;  /* 0x0000000000157919 */ /* 0x000ee20000002500 */
[----:B------:R-:W-:Y:S01]  /*0060*/  ULDC.64 UR4, c[0x0][0x208] ;  /* 0x0000820000047ab9 */ /* 0x000fe20000000a00 */
[----:B0-----:R-:W-:Y:S02]  /*0070*/  VIADD R1, R1, 0xfffffff8 ;  /* 0xfffffff801017836 */ /* 0x001fe40000000000 */
[----:B-1----:R-:W-:-:S05]  /*0080*/  IMAD.SHL.U32 R0, R0, 0x4, RZ ;  /* 0x0000000400007824 */ /* 0x002fca00078e00ff */
[----:B------:R-:W-:-:S05]  /*0090*/  LOP3.LUT R0, R0, 0x1fc, RZ, 0xc0, !PT ;  /* 0x000001fc00007812 */ /* 0x000fca00078ec0ff */
[----:B---3--:R-:W-:-:S04]  /*00a0*/  IMAD R21, R21, 0x400, R0 ;  /* 0x0000040015157824 */ /* 0x008fc800078e0200 */
[----:B------:R-:W-:-:S04]  /*00b0*/  IMAD.HI R4, R21, -0x77777777, R20 ;  /* 0x8888888915047827 */ /* 0x000fc800078e0214 */
[----:B------:R-:W-:Y:S01]  /*00c0*/  VIADD R8, R21, 0xffffffe2 ;  /* 0xffffffe215087836 */ /* 0x000fe20000000000 */
[----:B------:R-:W-:Y:S01]  /*00d0*/  SHF.R.U32.HI R5, RZ, 0x1f, R4 ;  /* 0x0000001fff057819 */ /* 0x000fe20000011604 */
[----:B------:R-:W-:Y:S02]  /*00e0*/  IMAD.MOV.U32 R2, RZ, RZ, RZ ;  /* 0x000000ffff027224 */ /* 0x000fe400078e00ff */
[----:B--2---:R-:W-:Y:S01]  /*00f0*/  IMAD.WIDE R8, R8, 0x4, R52 ;  /* 0x0000000408087825 */ /* 0x004fe200078e0234 */
[----:B------:R-:W-:-:S03]  /*0100*/  LEA.HI.SX32 R5, R4, R5, 0x1c ;  /* 0x0000000504057211 */ /* 0x000fc600078fe2ff */
[----:B------:R-:W-:Y:S02]  /*0110*/  IMAD.MOV.U32 R4, RZ, RZ, RZ ;  /* 0x000000ffff047224 */ /* 0x000fe400078e00ff */
[C---:B------:R-:W-:Y:S02]  /*0120*/  IMAD R20, R5.reuse, -0x1e, R21 ;  /* 0xffffffe205147824 */ /* 0x040fe400078e0215 */
[----:B------:R-:W-:-:S04]  /*0130*/  IMAD.HI R0, R5, -0x77777777, R4 ;  /* 0x8888888905007827 */ /* 0x000fc800078e0204 */
[----:B------:R-:W-:Y:S01]  /*0140*/  VIADD R4, R21, 0xffffffe1 ;  /* 0xffffffe115047836 */ /* 0x000fe20000000000 */
[----:B------:R-:W-:-:S04]  /*0150*/  SHF.R.U32.HI R3, RZ, 0x1f, R0 ;  /* 0x0000001fff037819 */ /* 0x000fc80000011600 */
[----:B------:R-:W-:-:S05]  /*0160*/  LEA.HI.SX32 R3, R0, R3, 0x1c ;  /* 0x0000000300037211 */ /* 0x000fca00078fe2ff */
[----:B------:R-:W-:-:S05]  /*0170*/  IMAD R3, R3, -0x1e, R5 ;  /* 0xffffffe203037824 */ /* 0x000fca00078e0205 */
[----:B------:R-:W-:-:S04]  /*0180*/  ISETP.GT.AND P2, PT, R3, RZ, PT ;  /* 0x000000ff0300720c */ /* 0x000fc80003f44270 */
[C---:B------:R-:W-:Y:S02]  /*0190*/  ISETP.GT.AND P1, PT, R20.reuse, -0x1, P2 ;  /* 0xffffffff1400780c */ /* 0x040fe40001724270 */
[----:B------:R-:W-:Y:S01]  /*01a0*/  ISETP.GT.AND P0, PT, R20, RZ, P2 ;  /* 0x000000ff1400720c */ /* 0x000fe20001704270 */
[----:B------:R-:W-:-:S10]  /*01b0*/  IMAD.WIDE R4, R4, 0x4, R52 ;  /* 0x0000000404047825 */ /* 0x000fd400078e0234 */
[----:B------:R-:W2:Y:S04]  /*01c0*/  @P1 LDG.E.64 R6, desc[UR4][R8.64] ;  /* 0x0000000408061981 */ /* 0x000ea8000c1e1b00 */
[----:B------:R0:W3:Y:S01]  /*01d0*/  @P0 LDG.E R2, desc[UR4][R4.64] ;  /* 0x0000000404020981 */ /* 0x0000e2000c1e1900 */
[C---:B------:R-:W-:Y:S01]  /*01e0*/  VIADD R11, R21.reuse, 0x2 ;  /* 0x00000002150b7836 */ /* 0x040fe20000000000 */
[----:B------:R-:W-:Y:S01]  /*01f0*/  CS2R R34, SRZ ;  /* 0x0000000000227805 */ /* 0x000fe2000001ff00 */
[----:B------:R-:W-:Y:S01]  /*0200*/  IMAD.MOV.U32 R10, RZ, RZ, RZ ;  /* 0x000000ffff0a7224 */ /* 0x000fe200078e00ff */
[----:B------:R-:W-:Y:S01]  /*0210*/  CS2R R48, SRZ ;  /* 0x0000000000307805 */ /* 0x000fe2000001ff00 */
[----:B------:R-:W-:Y:S02]  /*0220*/  VIADD R17, R21, 0x3 ;  /* 0x0000000315117836 */ /* 0x000fe40000000000 */
[----:B------:R-:W-:-:S04]  /*0230*/  IMAD.HI R12, R11, -0x77777777, R10 ;  /* 0x888888890b0c7827 */ /* 0x000fc800078e020a */
[----:B------:R-:W-:Y:S01]  /*0240*/  IMAD.MOV.U32 R16, RZ, RZ, RZ ;  /* 0x000000ffff107224 */ /* 0x000fe200078e00ff */
[----:B------:R-:W-:Y:S01]  /*0250*/  SHF.R.U32.HI R13, RZ, 0x1f, R12 ;  /* 0x0000001fff0d7819 */ /* 0x000fe2000001160c */
[----:B------:R-:W-:Y:S02]  /*0260*/  VIADD R19, R21, 0x1 ;  /* 0x0000000115137836 */ /* 0x000fe40000000000 */
[----:B0-----:R-:W-:Y:S01]  /*0270*/  IMAD.HI R4, R17, -0x77777777, R16 ;  /* 0x8888888911047827 */ /* 0x001fe200078e0210 */
[----:B------:R-:W-:-:S03]  /*0280*/  LEA.HI.SX32 R13, R12, R13, 0x1c ;  /* 0x0000000d0c0d7211 */ /* 0x000fc600078fe2ff */
[----:B------:R-:W-:Y:S01]  /*0290*/  IMAD.MOV.U32 R12, RZ, RZ, RZ ;  /* 0x000000ffff0c7224 */ /* 0x000fe200078e00ff */
[----:B------:R-:W-:Y:S01]  /*02a0*/  SHF.R.U32.HI R15, RZ, 0x1f, R4 ;  /* 0x0000001fff0f7819 */ /* 0x000fe20000011604 */
[----:B------:R-:W-:Y:S02]  /*02b0*/  IMAD.MOV.U32 R18, RZ, RZ, RZ ;  /* 0x000000ffff127224 */ /* 0x000fe400078e00ff */
[----:B------:R-:W-:Y:S01]  /*02c0*/  IMAD.HI R0, R13, -0x77777777, R12 ;  /* 0x888888890d007827 */ /* 0x000fe200078e020c */
[----:B------:R-:W-:-:S03]  /*02d0*/  LEA.HI.SX32 R16, R4, R15, 0x1c ;  /* 0x0000000f04107211 */ /* 0x000fc600078fe2ff */
[----:B------:R-:W-:Y:S01]  /*02e0*/  IMAD.HI R10, R19, -0x77777777, R18 ;  /* 0x88888889130a7827 */ /* 0x000fe200078e0212 */
[----:B------:R-:W-:-:S03]  /*02f0*/  SHF.R.U32.HI R5, RZ, 0x1f, R0 ;  /* 0x0000001fff057819 */ /* 0x000fc60000011600 */
[----:B------:R-:W-:Y:S01]  /*0300*/  IMAD R12, R13, -0x1e, R11 ;  /* 0xffffffe20d0c7824 */ /* 0x000fe200078e020b */
[----:B------:R-:W-:Y:S01]  /*0310*/  LEA.HI.SX32 R5, R0, R5, 0x1c ;  /* 0x0000000500057211 */ /* 0x000fe200078fe2ff */
[C---:B------:R-:W-:Y:S01]  /*0320*/  VIADD R24, R21.reuse, 0xffffffe4 ;  /* 0xffffffe415187836 */ /* 0x040fe20000000000 */
[----:B------:R-:W-:Y:S01]  /*0330*/  SHF.R.U32.HI R23, RZ, 0x1f, R10 ;  /* 0x0000001fff177819 */ /* 0x000fe2000001160a */
[----:B------:R-:W-:Y:S02]  /*0340*/  VIADD R22, R21, 0xffffffe3 ;  /* 0xffffffe315167836 */ /* 0x000fe40000000000 */
[----:B------:R-:W-:Y:S01]  /*0350*/  IMAD R15, R5, -0x1e, R13 ;  /* 0xffffffe2050f7824 */ /* 0x000fe200078e020d */
[----:B------:R-:W-:Y:S01]  /*0360*/  LEA.HI.SX32 R23, R10, R23, 0x1c ;  /* 0x000000170a177211 */ /* 0x000fe200078fe2ff */
[----:B------:R-:W-:Y:S02]  /*0370*/  IMAD R5, R16, -0x1e, R17 ;  /* 0xffffffe210057824 */ /* 0x000fe400078e0211 */
[----:B------:R-:W-:Y:S01]  /*0380*/  IMAD.WIDE R24, R24, 0x4, R52 ;  /* 0x0000000418187825 */ /* 0x000fe200078e0234 */
[----:B------:R-:W-:-:S03]  /*0390*/  ISETP.GT.AND P6, PT, R15, RZ, PT ;  /* 0x000000ff0f00720c */ /* 0x000fc60003fc4270 */
[----:B------:R-:W-:Y:S01]  /*03a0*/  IMAD R4, R23, -0x1e, R19 ;  /* 0xffffffe217047824 */ /* 0x000fe200078e0213 */
[----:B------:R-:W-:Y:S01]  /*03b0*/  ISETP.GT.AND P4, PT, R12, -0x1, P6 ;  /* 0xffffffff0c00780c */ /* 0x000fe20003784270 */
[----:B------:R-:W-:Y:S01]  /*03c0*/  IMAD.MOV.U32 R19, RZ, RZ, RZ ;  /* 0x000000ffff137224 */ /* 0x000fe200078e00ff */
[----:B------:R-:W-:Y:S01]  /*03d0*/  ISETP.GT.AND P3, PT, R5, RZ, P6 ;  /* 0x000000ff0500720c */ /* 0x000fe20003764270 */
[----:B------:R-:W-:Y:S01]  /*03e0*/  IMAD.WIDE R22, R22, 0x4, R52 ;  /* 0x0000000416167825 */ /* 0x000fe200078e0234 */
[----:B------:R-:W-:-:S03]  /*03f0*/  ISETP.GT.AND P5, PT, R4, RZ, P2 ;  /* 0x000000ff0400720c */ /* 0x000fc600017a4270 */
[----:B------:R-:W-:-:S06]  /*0400*/  IMAD.MOV.U32 R45, RZ, RZ, RZ ;  /* 0x000000ffff2d7224 */ /* 0x000fcc00078e00ff */
[----:B------:R-:W4:Y:S04]  /*0410*/  @P4 LDG.E.64 R18, desc[UR4][R24.64] ;  /* 0x0000000418124981 */ /* 0x000f28000c1e1b00 */
[----:B------:R0:W5:Y:S04]  /*0420*/  @P5 LDG.E R49, desc[UR4][R8.64] ;  /* 0x0000000408315981 */ /* 0x000168000c1e1900 */
[----:B------:R-:W5:Y:S01]  /*0430*/  @P3 LDG.E R45, desc[UR4][R24.64] ;  /* 0x00000004182d3981 */ /* 0x000f62000c1e1900 */
[----:B--2---:R-:W-:Y:S02]  /*0440*/  SEL R16, R7, RZ, P1 ;  /* 0x000000ff07107207 */ /* 0x004fe40000800000 */
[----:B------:R-:W-:-:S02]  /*0450*/  SEL R0, R6, RZ, P1 ;  /* 0x000000ff06007207 */ /* 0x000fc40000800000 */
[----:B---3--:R-:W-:Y:S02]  /*0460*/  SEL R7, R2, RZ, P0 ;  /* 0x000000ff02077207 */ /* 0x008fe40000000000 */
[----:B------:R-:W-:Y:S02]  /*0470*/  ISETP.LT.U32.AND P1, PT, R20, 0x1e, P2 ;  /* 0x0000001e1400780c */ /* 0x000fe40001721070 */
[----:B------:R-:W-:Y:S01]  /*0480*/  ISETP.GT.AND P0, PT, R12, RZ, P6 ;  /* 0x000000ff0c00720c */ /* 0x000fe20003704270 */
[----:B------:R-:W-:-:S10]  /*0490*/  IMAD.MOV.U32 R6, RZ, RZ, RZ ;  /* 0x000000ffff067224 */ /* 0x000fd400078e00ff */
[----:B------:R-:W2:Y:S04]  /*04a0*/  @P1 LDG.E R34, desc[UR4][R22.64] ;  /* 0x0000000416221981 */ /* 0x000ea8000c1e1900 */
[----:B------:R-:W3:Y:S01]  /*04b0*/  @P0 LDG.E R6, desc[UR4][R22.64] ;  /* 0x0000000416060981 */ /* 0x000ee2000c1e1900 */
[----:B------:R-:W-:Y:S02]  /*04c0*/  VIADD R17, R4, 0x1 ;  /* 0x0000000104117836 */ /* 0x000fe40000000000 */
[----:B------:R-:W-:Y:S02]  /*04d0*/  VIADD R2, R21, 0xffffffe5 ;  /* 0xffffffe515027836 */ /* 0x000fe40000000000 */
[----:B------:R-:W-:Y:S01]  /*04e0*/  VIADD R39, R5, 0x1 ;  /* 0x0000000105277836 */ /* 0x000fe20000000000 */
[----:B------:R-:W-:Y:S01]  /*04f0*/  ISETP.LT.U32.AND P2, PT, R17, 0x1e, P2 ;  /* 0x0000001e1100780c */ /* 0x000fe20001741070 */
[----:B0-----:R-:W-:Y:S01]  /*0500*/  IMAD.WIDE R8, R2, 0x4, R52 ;  /* 0x0000000402087825 */ /* 0x001fe200078e0234 */
[----:B------:R-:W-:-:S03]  /*0510*/  ISETP.LT.U32.AND P6, PT, R12, 0x1e, P6 ;  /* 0x0000001e0c00780c */ /* 0x000fc600037c1070 */
[----:B------:R-:W-:Y:S02]  /*0520*/  IMAD.MOV.U32 R41, RZ, RZ, RZ ;  /* 0x000000ffff297224 */ /* 0x000fe400078e00ff */
[----:B------:R-:W-:Y:S02]  /*0530*/  IMAD.MOV.U32 R13, RZ, RZ, RZ ;  /* 0x000000ffff0d7224 */ /* 0x000fe400078e00ff */
[----:B------:R-:W-:Y:S02]  /*0540*/  VIADD R10, R21, 0xffffffe6 ;  /* 0xffffffe6150a7836 */ /* 0x000fe40000000000 */
[----:B------:R-:W-:Y:S02]  /*0550*/  IMAD.MOV.U32 R14, RZ, RZ, RZ ;  /* 0x000000ffff0e7224 */ /* 0x000fe400078e00ff */
[----:B------:R-:W3:Y:S04]  /*0560*/  @P2 LDG.E R41, desc[UR4][R24.64] ;  /* 0x0000000418292981 */ /* 0x000ee8000c1e1900 */
[----:B------:R0:W3:Y:S01]  /*0570*/  @P6 LDG.E R13, desc[UR4][R8.64] ;  /* 0x00000004080d6981 */ /* 0x0000e2000c1e1900 */
[----:B----4-:R-:W-:-:S02]  /*0580*/  SEL R47, R18, RZ, P4 ;  /* 0x000000ff122f7207 */ /* 0x010fc40002000000 */
[----:B------:R-:W-:Y:S02]  /*0590*/  SEL R2, R19, RZ, P4 ;  /* 0x000000ff13027207 */ /* 0x000fe40002000000 */
[----:B------:R-:W-:Y:S02]  /*05a0*/  ISETP.GE.U32.AND P4, PT, R39, 0x1e, PT ;  /* 0x0000001e2700780c */ /* 0x000fe40003f86070 */
[----:B-----5:R-:W-:Y:S01]  /*05b0*/  SEL R49, R49, RZ, P5 ;  /* 0x000000ff31317207 */ /* 0x020fe20002800000 */
[----:B------:R-:W-:Y:S01]  /*05c0*/  VIADD R18, R21, 0xffffffff ;  /* 0xffffffff15127836 */ /* 0x000fe20000000000 */
[----:B------:R-:W-:Y:S01]  /*05d0*/  SEL R45, R45, RZ, P3 ;  /* 0x000000ff2d2d7207 */ /* 0x000fe20001800000 */
[----:B0-----:R-:W-:Y:S01]  /*05e0*/  IMAD.WIDE R8, R10, 0x4, R52 ;  /* 0x000000040a087825 */ /* 0x001fe200078e0234 */
[----:B------:R-:W-:-:S03]  /*05f0*/  CS2R R28, SRZ ;  /* 0x00000000001c7805 */ /* 0x000fc6000001ff00 */
[----:B------:R-:W-:Y:S02]  /*0600*/  VIADD R32, R21, 0x1 ;  /* 0x0000000115207836 */ /* 0x000fe40000000000 */
[----:B------:R-:W-:-:S04]  /*0610*/  IMAD.WIDE R18, R18, 0x4, R52 ;  /* 0x0000000412127825 */ /* 0x000fc800078e0234 */
[----:B------:R-:W-:Y:S01]  /*0620*/  IMAD.WIDE R32, R32, 0x4, R52 ;  /* 0x0000000420207825 */ /* 0x000fe200078e0234 */
[----:B--2---:R-:W-:Y:S02]  /*0630*/  SEL R34, R34, RZ, P1 ;  /* 0x000000ff22227207 */ /* 0x004fe40000800000 */
[----:B------:R-:W-:Y:S02]  /*0640*/  ISETP.GT.AND P1, PT, R3, -0x1, PT ;  /* 0xffffffff0300780c */ /* 0x000fe40003f24270 */
[----:B---3--:R-:W-:Y:S02]  /*0650*/  SEL R6, R6, RZ, P0 ;  /* 0x000000ff06067207 */ /* 0x008fe40000000000 */
[----:B------:R-:W-:Y:S02]  /*0660*/  ISETP.GT.AND P0, PT, R15, RZ, !P4 ;  /* 0x000000ff0f00720c */ /* 0x000fe40006704270 */
[----:B------:R-:W-:Y:S02]  /*0670*/  ISETP.GT.AND P5, PT, R20, RZ, P1 ;  /* 0x000000ff1400720c */ /* 0x000fe40000fa4270 */
[----:B------:R-:W-:-:S09]  /*0680*/  ISETP.GT.AND P3, PT, R4, RZ, P1 ;  /* 0x000000ff0400720c */ /* 0x000fd20000f64270 */
[----:B------:R0:W2:Y:S04]  /*0690*/  @P0 LDG.E R14, desc[UR4][R8.64] ;  /* 0x00000004080e0981 */ /* 0x0000a8000c1e1900 */
[----:B------:R-:W3:Y:S04]  /*06a0*/  @P5 LDG.E R35, desc[UR4][R18.64] ;  /* 0x0000000412235981 */ /* 0x000ee8000c1e1900 */
[----:B------:R-:W4:Y:S01]  /*06b0*/  @P3 LDG.E R29, desc[UR4][R32.64+-0x4] ;  /* 0xfffffc04201d3981 */ /* 0x000f22000c1e1900 */
[----:B------:R-:W-:Y:S02]  /*06c0*/  LOP3.LUT R10, R3, R20, RZ, 0xfc, !PT ;  /* 0x00000014030a7212 */ /* 0x000fe400078efcff */
[----:B------:R-:W-:-:S02]  /*06d0*/  SEL R41, R41, RZ, P2 ;  /* 0x000000ff29297207 */ /* 0x000fc40001000000 */
[----:B------:R-:W-:Y:S02]  /*06e0*/  ISETP.GT.AND P2, PT, R10, -0x1, PT ;  /* 0xffffffff0a00780c */ /* 0x000fe40003f44270 */
[----:B------:R-:W-:Y:S02]  /*06f0*/  SEL R10, R13, RZ, P6 ;  /* 0x000000ff0d0a7207 */ /* 0x000fe40003000000 */
[----:B------:R-:W-:Y:S02]  /*0700*/  ISETP.GT.AND P6, PT, R15, -0x1, PT ;  /* 0xffffffff0f00780c */ /* 0x000fe40003fc4270 */
[----:B------:R-:W-:Y:S01]  /*0710*/  CS2R R30, SRZ ;  /* 0x00000000001e7805 */ /* 0x000fe2000001ff00 */
[----:B------:R-:W-:Y:S01]  /*0720*/  IMAD.WIDE R22, R21, 0x4, R52 ;  /* 0x0000000415167825 */ /* 0x000fe200078e0234 */
[----:B0-----:R-:W-:-:S03]  /*0730*/  LOP3.LUT R8, R15, R12, RZ, 0xfc, !PT ;  /* 0x0000000c0f087212 */ /* 0x001fc600078efcff */
[----:B------:R-:W-:Y:S01]  /*0740*/  VIADD R24, R21, 0x3 ;  /* 0x0000000315187836 */ /* 0x000fe20000000000 */
[----:B------:R-:W-:Y:S01]  /*0750*/  CS2R R42, SRZ ;  /* 0x00000000002a7805 */ /* 0x000fe2000001ff00 */
[----:B------:R-:W5:Y:S02]  /*0760*/  @P2 LDG.E.64 R30, desc[UR4][R22.64] ;  /* 0x00000004161e2981 */ /* 0x000f64000c1e1b00 */
[----:B------:R-:W-:Y:S01]  /*0770*/  IMAD.WIDE R24, R24, 0x4, R52 ;  /* 0x0000000418187825 */ /* 0x000fe200078e0234 */
[----:B------:R-:W-:Y:S02]  /*0780*/  CS2R R26, SRZ ;  /* 0x00000000001a7805 */ /* 0x000fe4000001ff00 */
[----:B--2---:R-:W-:Y:S02]  /*0790*/  SEL R14, R14, RZ, P0 ;  /* 0x000000ff0e0e7207 */ /* 0x004fe40000000000 */
[----:B------:R-:W-:Y:S02]  /*07a0*/  ISETP.GT.AND P0, PT, R12, RZ, P6 ;  /* 0x000000ff0c00720c */ /* 0x000fe40003704270 */
[----:B---3--:R-:W-:-:S02]  /*07b0*/  SEL R35, R35, RZ, P5 ;  /* 0x000000ff23237207 */ /* 0x008fc40002800000 */
[----:B------:R-:W-:Y:S02]  /*07c0*/  ISETP.GT.AND P5, PT, R5, RZ, P6 ;  /* 0x000000ff0500720c */ /* 0x000fe400037a4270 */
[----:B----4-:R-:W-:Y:S02]  /*07d0*/  SEL R29, R29, RZ, P3 ;  /* 0x000000ff1d1d7207 */ /* 0x010fe40001800000 */
[----:B------:R-:W-:-:S05]  /*07e0*/  ISETP.GT.AND P3, PT, R8, -0x1, PT ;  /* 0xffffffff0800780c */ /* 0x000fca0003f64270 */
[----:B------:R-:W2:Y:S04]  /*07f0*/  @P0 LDG.E R28, desc[UR4][R22.64+0x4] ;  /* 0x00000404161c0981 */ /* 0x000ea8000c1e1900 */
[----:B------:R-:W3:Y:S04]  /*0800*/  @P5 LDG.E R43, desc[UR4][R24.64+-0x4] ;  /* 0xfffffc04182b5981 */ /* 0x000ee8000c1e1900 */
[----:B------:R-:W4:Y:S01]  /*0810*/  @P3 LDG.E.64 R26, desc[UR4][R22.64+0x8] ;  /* 0x00000804161a3981 */ /* 0x000f22000c1e1b00 */
[----:B------:R-:W-:Y:S02]  /*0820*/  VIADD R9, R21, 0x200 ;  /* 0x0000020015097836 */ /* 0x000fe40000000000 */
[----:B------:R-:W-:-:S04]  /*0830*/  IMAD.MOV.U32 R8, RZ, RZ, RZ ;  /* 0x000000ffff087224 */ /* 0x000fc800078e00ff */
[----:B------:R-:W-:-:S05]  /*0840*/  IMAD.HI R18, R9, -0x77777777, R8 ;  /* 0x8888888909127827 */ /* 0x000fca00078e0208 */
[----:B------:R-:W-:-:S04]  /*0850*/  SHF.R.U32.HI R19, RZ, 0x1f, R18 ;  /* 0x0000001fff137819 */ /* 0x000fc80000011612 */
[----:B------:R-:W-:Y:S01]  /*0860*/  LEA.HI.SX32 R19, R18, R19, 0x1c ;  /* 0x0000001312137211 */ /* 0x000fe200078fe2ff */
[----:B------:R-:W-:-:S04]  /*0870*/  IMAD.MOV.U32 R18, RZ, RZ, RZ ;  /* 0x000000ffff127224 */ /* 0x000fc800078e00ff */
[----:B------:R-:W-:-:S04]  /*0880*/  IMAD.HI R8, R19, -0x77777777, R18 ;  /* 0x8888888913087827 */ /* 0x000fc800078e0212 */
[----:B------:R-:W-:Y:S01]  /*0890*/  FADD R51, R7, R0 ;  /* 0x0000000007337221 */ /* 0x000fe20000000000 */
[----:B------:R-:W-:-:S04]  /*08a0*/  SHF.R.U32.HI R7, RZ, 0x1f, R8 ;  /* 0x0000001fff077819 */ /* 0x000fc80000011608 */
[----:B------:R-:W-:Y:S02]  /*08b0*/  LEA.HI.SX32 R7, R8, R7, 0x1c ;  /* 0x0000000708077211 */ /* 0x000fe400078fe2ff */
[----:B------:R-:W-:Y:S01]  /*08c0*/  P2R R37, PR, RZ, 0x10 ;  /* 0x00000010ff257803 */ /* 0x000fe20000000000 */
[----:B------:R-:W-:Y:S01]  /*08d0*/  VIADD R13, R21, 0x201 ;  /* 0x00000201150d7836 */ /* 0x000fe20000000000 */
[----:B------:R-:W-:Y:S01]  /*08e0*/  ISETP.LT.U32.AND P4, PT, R12, 0x1e, P6 ;  /* 0x0000001e0c00780c */ /* 0x000fe20003781070 */
[----:B------:R-:W-:Y:S02]  /*08f0*/  IMAD.MOV.U32 R12, RZ, RZ, RZ ;  /* 0x000000ffff0c7224 */ /* 0x000fe400078e00ff */
[----:B------:R-:W-:Y:S02]  /*0900*/  IMAD R7, R7, -0x1e, R19 ;  /* 0xffffffe207077824 */ /* 0x000fe400078e0213 */
[----:B------:R-:W-:Y:S01]  /*0910*/  FADD R16, R49, R16 ;  /* 0x0000001031107221 */ /* 0x000fe20000000000 */
[----:B------:R-:W-:Y:S01]  /*0920*/  FADD R8, R51, R34 ;  /* 0x0000002233087221 */ /* 0x000fe20000000000 */
[----:B------:R-:W-:Y:S01]  /*0930*/  IMAD.HI R12, R13, -0x77777777, R12 ;  /* 0x888888890d0c7827 */ /* 0x000fe200078e020c */
[----:B-----5:R-:W-:-:S02]  /*0940*/  SEL R49, R30, RZ, P2 ;  /* 0x000000ff1e317207 */ /* 0x020fc40001000000 */
[----:B------:R-:W-:Y:S01]  /*0950*/  SEL R0, R31, RZ, P2 ;  /* 0x000000ff1f007207 */ /* 0x000fe20001000000 */
[----:B------:R-:W-:Y:S01]  /*0960*/  IMAD R34, R19, -0x1e, R9 ;  /* 0xffffffe213227824 */ /* 0x000fe200078e0209 */
[----:B------:R-:W-:Y:S02]  /*0970*/  ISETP.GT.AND P2, PT, R7, RZ, PT ;  /* 0x000000ff0700720c */ /* 0x000fe40003f44270 */
[----:B------:R-:W-:Y:S01]  /*0980*/  SHF.R.U32.HI R31, RZ, 0x1f, R12 ;  /* 0x0000001fff1f7819 */ /* 0x000fe2000001160c */
[----:B------:R-:W-:-:S03]  /*0990*/  FADD R47, R6, R47 ;  /* 0x0000002f062f7221 */ /* 0x000fc60000000000 */
[----:B------:R-:W-:Y:S01]  /*09a0*/  LEA.HI.SX32 R12, R12, R31, 0x1c ;  /* 0x0000001f0c0c7211 */ /* 0x000fe200078fe2ff */
[----:B------:R-:W-:Y:S01]  /*09b0*/  FADD R31, R45, R2 ;  /* 0x000000022d1f7221 */ /* 0x000fe20000000000 */
[----:B------:R-:W-:-:S03]  /*09c0*/  HFMA2.MMA R38, -RZ, RZ, 0, 0 ;  /* 0x00000000ff267435 */ /* 0x000fc600000001ff */
[----:B------:R-:W-:Y:S02]  /*09d0*/  IMAD R2, R12, -0x1e, R13 ;  /* 0xffffffe20c027824 */ /* 0x000fe400078e020d */
[----:B------:R-:W-:Y:S01]  /*09e0*/  FADD R30, R16, R41 ;  /* 0x00000029101e7221 */ /* 0x000fe20000000000 */
[----:B------:R-:W-:Y:S02]  /*09f0*/  IMAD.MOV.U32 R41, RZ, RZ, RZ ;  /* 0x000000ffff297224 */ /* 0x000fe400078e00ff */
[----:B------:R-:W-:Y:S01]  /*0a00*/  IMAD.WIDE R12, R13, 0x4, R52 ;  /* 0x000000040d0c7825 */ /* 0x000fe200078e0234 */
[----:B--2---:R-:W-:Y:S02]  /*0a10*/  SEL R28, R28, RZ, P0 ;  /* 0x000000ff1c1c7207 */ /* 0x004fe40000000000 */
[----:B------:R-:W-:Y:S02]  /*0a20*/  ISETP.GT.AND P0, PT, R34, RZ, P2 ;  /* 0x000000ff2200720c */ /* 0x000fe40001704270 */
[----:B---3--:R-:W-:-:S02]  /*0a30*/  SEL R43, R43, RZ, P5 ;  /* 0x000000ff2b2b7207 */ /* 0x008fc40002800000 */
[----:B------:R-:W-:Y:S02]  /*0a40*/  ISETP.GT.AND P5, PT, R34, -0x1, P2 ;  /* 0xffffffff2200780c */ /* 0x000fe400017a4270 */
[----:B----4-:R-:W-:Y:S02]  /*0a50*/  SEL R19, R26, RZ, P3 ;  /* 0x000000ff1a137207 */ /* 0x010fe40001800000 */
[----:B------:R-:W-:Y:S02]  /*0a60*/  SEL R6, R27, RZ, P3 ;  /* 0x000000ff1b067207 */ /* 0x000fe40001800000 */
[----:B------:R-:W-:Y:S02]  /*0a70*/  ISETP.LT.U32.AND P3, PT, R34, 0x1e, P2 ;  /* 0x0000001e2200780c */ /* 0x000fe40001761070 */
[----:B------:R-:W-:Y:S02]  /*0a80*/  CS2R R26, SRZ ;  /* 0x00000000001a7805 */ /* 0x000fe4000001ff00 */
[----:B------:R-:W-:Y:S01]  /*0a90*/  ISETP.GT.AND P2, PT, R2, RZ, P2 ;  /* 0x000000ff0200720c */ /* 0x000fe20001744270 */
[----:B------:R-:W2:Y:S04]  /*0aa0*/  @P0 LDG.E R42, desc[UR4][R22.64+0x784] ;  /* 0x00078404162a0981 */ /* 0x000ea8000c1e1900 */
[----:B------:R-:W3:Y:S04]  /*0ab0*/  @P5 LDG.E.64 R26, desc[UR4][R22.64+0x788] ;  /* 0x00078804161a5981 */ /* 0x000ee8000c1e1b00 */
[----:B------:R-:W4:Y:S04]  /*0ac0*/  @P3 LDG.E R38, desc[UR4][R22.64+0x78c] ;  /* 0x00078c0416263981 */ /* 0x000f28000c1e1900 */
[----:B------:R-:W5:Y:S01]  /*0ad0*/  @P2 LDG.E R41, desc[UR4][R12.64+-0x7c] ;  /* 0xffff84040c292981 */ /* 0x000f62000c1e1900 */
[----:B------:R-:W-:Y:S01]  /*0ae0*/  FADD R47, R47, R10 ;  /* 0x0000000a2f2f7221 */ /* 0x000fe20000000000 */
[----:B------:R-:W-:Y:S01]  /*0af0*/  IMAD.MOV.U32 R10, RZ, RZ, RZ ;  /* 0x000000ffff0a7224 */ /* 0x000fe200078e00ff */
[----:B--2---:R-:W-:-:S02]  /*0b00*/  SEL R42, R42, RZ, P0 ;  /* 0x000000ff2a2a7207 */ /* 0x004fc40000000000 */
[----:B------:R-:W-:Y:S02]  /*0b10*/  ISETP.GT.AND P0, PT, R7, -0x1, PT ;  /* 0xffffffff0700780c */ /* 0x000fe40003f04270 */
[----:B---3--:R-:W-:Y:S02]  /*0b20*/  SEL R45, R26, RZ, P5 ;  /* 0x000000ff1a2d7207 */ /* 0x008fe40002800000 */
[----:B------:R-:W-:Y:S02]  /*0b30*/  SEL R16, R27, RZ, P5 ;  /* 0x000000ff1b107207 */ /* 0x000fe40002800000 */
[----:B------:R-:W-:Y:S02]  /*0b40*/  ISETP.GT.AND P5, PT, R34, RZ, P0 ;  /* 0x000000ff2200720c */ /* 0x000fe400007a4270 */
[----:B----4-:R-:W-:Y:S01]  /*0b50*/  SEL R38, R38, RZ, P3 ;  /* 0x000000ff26267207 */ /* 0x010fe20001800000 */
[----:B------:R-:W-:Y:S01]  /*0b60*/  FADD R26, R8, R35 ;  /* 0x00000023081a7221 */ /* 0x000fe20000000000 */
[----:B------:R-:W-:-:S02]  /*0b70*/  ISETP.GT.AND P3, PT, R2, RZ, P0 ;  /* 0x000000ff0200720c */ /* 0x000fc40000764270 */
[----:B------:R-:W-:Y:S02]  /*0b80*/  LOP3.LUT R8, R7, R34, RZ, 0xfc, !PT ;  /* 0x0000002207087212 */ /* 0x000fe400078efcff */
[----:B-----5:R-:W-:Y:S02]  /*0b90*/  SEL R41, R41, RZ, P2 ;  /* 0x000000ff29297207 */ /* 0x020fe40001000000 */
[----:B------:R-:W-:Y:S01]  /*0ba0*/  ISETP.GT.AND P2, PT, R8, -0x1, PT ;  /* 0xffffffff0800780c */ /* 0x000fe20003f44270 */
[----:B------:R-:W-:Y:S02]  /*0bb0*/  IMAD.MOV.U32 R8, RZ, RZ, RZ ;  /* 0x000000ffff087224 */ /* 0x000fe400078e00ff */
[----:B------:R-:W2:Y:S04]  /*0bc0*/  @P5 LDG.E R10, desc[UR4][R22.64+0x7fc] ;  /* 0x0007fc04160a5981 */ /* 0x000ea8000c1e1900 */
[----:B------:R-:W3:Y:S01]  /*0bd0*/  @P3 LDG.E R8, desc[UR4][R12.64+-0x4] ;  /* 0xfffffc040c083981 */ /* 0x000ee2000c1e1900 */
[----:B------:R-:W-:Y:S01]  /*0be0*/  VIADD R40, R2, 0x1 ;  /* 0x0000000102287836 */ /* 0x000fe20000000000 */
[----:B------:R-:W-:Y:S01]  /*0bf0*/  ISETP.LT.U32.AND P0, PT, R34, 0x1e, P0 ;  /* 0x0000001e2200780c */ /* 0x000fe20000701070 */
[----:B------:R-:W-:-:S02]  /*0c00*/  IMAD.MOV.U32 R34, RZ, RZ, RZ ;  /* 0x000000ffff227224 */ /* 0x000fc400078e00ff */
[----:B------:R-:W-:Y:S01]  /*0c10*/  FADD R49, R26, R49 ;  /* 0x000000311a317221 */ /* 0x000fe20000000000 */
[----:B------:R-:W-:-:S06]  /*0c20*/  CS2R R26, SRZ ;  /* 0x00000000001a7805 */ /* 0x000fcc000001ff00 */
[----:B------:R-:W4:Y:S01]  /*0c30*/  @P2 LDG.E.64 R26, desc[UR4][R22.64+0x800] ;  /* 0x00080004161a2981 */ /* 0x000f22000c1e1b00 */
[----:B------:R-:W-:Y:S01]  /*0c40*/  FADD R14, R31, R14 ;  /* 0x0000000e1f0e7221 */ /* 0x000fe20000000000 */
[----:B------:R-:W-:Y:S01]  /*0c50*/  FADD R29, R30, R29 ;  /* 0x0000001d1e1d7221 */ /* 0x000fe20000000000 */
[----:B------:R-:W-:Y:S01]  /*0c60*/  VIADD R31, R21, 0x202 ;  /* 0x00000202151f7836 */ /* 0x000fe20000000000 */
[----:B--2---:R-:W-:Y:S02]  /*0c70*/  SEL R10, R10, RZ, P5 ;  /* 0x000000ff0a0a7207 */ /* 0x004fe40002800000 */
[----:B------:R-:W-:Y:S02]  /*0c80*/  ISETP.GE.U32.AND P5, PT, R40, 0x1e, PT ;  /* 0x0000001e2800780c */ /* 0x000fe40003fa6070 */
[----:B---3--:R-:W-:Y:S02]  /*0c90*/  SEL R8, R8, RZ, P3 ;  /* 0x000000ff08087207 */ /* 0x008fe40001800000 */
[----:B------:R-:W-:-:S13]  /*0ca0*/  ISETP.GT.AND P3, PT, R7, RZ, !P5 ;  /* 0x000000ff0700720c */ /* 0x000fda0006f64270 */
[----:B------:R-:W2:Y:S01]  /*0cb0*/  @P3 LDG.E R34, desc[UR4][R12.64+-0x74] ;  /* 0xffff8c040c223981 */ /* 0x000ea2000c1e1900 */
[----:B------:R-:W-:Y:S02]  /*0cc0*/  IMAD.MOV.U32 R30, RZ, RZ, RZ ;  /* 0x000000ffff1e7224 */ /* 0x000fe400078e00ff */
[----:B------:R-:W-:Y:S02]  /*0cd0*/  FADD R36, R47, R28 ;  /* 0x0000001c2f247221 */ /* 0x000fe40000000000 */
[----:B------:R-:W-:-:S04]  /*0ce0*/  IMAD.HI R28, R31, -0x77777777, R30 ;  /* 0x888888891f1c7827 */ /* 0x000fc800078e021e */
[----:B------:R-:W-:Y:S01]  /*0cf0*/  FADD R0, R29, R0 ;  /* 0x000000001d007221 */ /* 0x000fe20000000000 */
[----:B------:R-:W-:-:S04]  /*0d00*/  SHF.R.U32.HI R29, RZ, 0x1f, R28 ;  /* 0x0000001fff1d7819 */ /* 0x000fc8000001161c */
[----:B------:R-:W-:Y:S01]  /*0d10*/  LEA.HI.SX32 R29, R28, R29, 0x1c ;  /* 0x0000001d1c1d7211 */ /* 0x000fe200078fe2ff */
[----:B------:R-:W-:Y:S02]  /*0d20*/  IMAD.MOV.U32 R28, RZ, RZ, RZ ;  /* 0x000000ffff1c7224 */ /* 0x000fe400078e00ff */
[----:B------:R-:W-:Y:S02]  /*0d30*/  FADD R43, R14, R43 ;  /* 0x0000002b0e2b7221 */ /* 0x000fe40000000000 */
[----:B------:R-:W-:-:S05]  /*0d40*/  IMAD.HI R14, R29, -0x77777777, R28 ;  /* 0x888888891d0e7827 */ /* 0x000fca00078e021c */
[----:B------:R-:W-:-:S04]  /*0d50*/  SHF.R.U32.HI R35, RZ, 0x1f, R14 ;  /* 0x0000001fff237819 */ /* 0x000fc8000001160e */
[----:B------:R-:W-:-:S05]  /*0d60*/  LEA.HI.SX32 R35, R14, R35, 0x1c ;  /* 0x000000230e237211 */ /* 0x000fca00078fe2ff */
[----:B------:R-:W-:Y:S02]  /*0d70*/  IMAD R14, R35, -0x1e, R29 ;  /* 0xffffffe2230e7824 */ /* 0x000fe400078e021d */
[----:B------:R-:W-:Y:S02]  /*0d80*/  IMAD R35, R29, -0x1e, R31 ;  /* 0xffffffe21d237824 */ /* 0x000fe400078e021f */
[----:B------:R-:W-:Y:S01]  /*0d90*/  FADD R19, R36, R19 ;  /* 0x0000001324137221 */ /* 0x000fe20000000000 */
[----:B----4-:R-:W-:Y:S02]  /*0da0*/  SEL R30, R26, RZ, P2 ;  /* 0x000000ff1a1e7207 */ /* 0x010fe40001000000 */
[----:B------:R-:W-:Y:S02]  /*0db0*/  SEL R36, R27, RZ, P2 ;  /* 0x000000ff1b247207 */ /* 0x000fe40001000000 */
[----:B------:R-:W-:Y:S02]  /*0dc0*/  CS2R R26, SRZ ;  /* 0x00000000001a7805 */ /* 0x000fe4000001ff00 */
[----:B--2---:R-:W-:-:S02]  /*0dd0*/  SEL R34, R34, RZ, P3 ;  /* 0x000000ff22227207 */ /* 0x004fc40001800000 */
[----:B------:R-:W-:-:S04]  /*0de0*/  ISETP.GT.AND P3, PT, R14, RZ, PT ;  /* 0x000000ff0e00720c */ /* 0x000fc80003f64270 */
[----:B------:R-:W-:-:S13]  /*0df0*/  ISETP.GT.AND P2, PT, R35, -0x1, P3 ;  /* 0xffffffff2300780c */ /* 0x000fda0001f44270 */
[----:B------:R-:W2:Y:S01]  /*0e00*/  @P2 LDG.E.64 R26, desc[UR4][R22.64+0x790] ;  /* 0x00079004161a2981 */ /* 0x000ea2000c1e1b00 */
[----:B------:R-:W-:Y:S02]  /*0e10*/  VIADD R29, R21, 0x203 ;  /* 0x00000203151d7836 */ /* 0x000fe40000000000 */
[----:B------:R-:W-:Y:S01]  /*0e20*/  FADD R6, R43, R6 ;  /* 0x000000062b067221 */ /* 0x000fe20000000000 */
[----:B------:R-:W-:Y:S01]  /*0e30*/  FADD R43, R41, R16 ;  /* 0x00000010292b7221 */ /* 0x000fe20000000000 */
[----:B------:R-:W-:-:S05]  /*0e40*/  IMAD.HI R16, R29, -0x77777777, R28 ;  /* 0x888888891d107827 */ /* 0x000fca00078e021c */
[----:B------:R-:W-:-:S04]  /*0e50*/  SHF.R.U32.HI R41, RZ, 0x1f, R16 ;  /* 0x0000001fff297819 */ /* 0x000fc80000011610 */
[----:B------:R-:W-:Y:S01]  /*0e60*/  LEA.HI.SX32 R41, R16, R41, 0x1c ;  /* 0x0000002910297211 */ /* 0x000fe200078fe2ff */
[----:B------:R-:W-:Y:S01]  /*0e70*/  FADD R45, R42, R45 ;  /* 0x0000002d2a2d7221 */ /* 0x000fe20000000000 */
[----:B------:R-:W-:-:S03]  /*0e80*/  FADD R43, R43, R34 ;  /* 0x000000222b2b7221 */ /* 0x000fc60000000000 */
[----:B------:R-:W-:Y:S02]  /*0e90*/  IMAD R16, R41, -0x1e, R29 ;  /* 0xffffffe229107824 */ /* 0x000fe400078e021d */
[----:B------:R-:W-:Y:S02]  /*0ea0*/  FADD R45, R45, R38 ;  /* 0x000000262d2d7221 */ /* 0x000fe40000000000 */
[----:B------:R-:W-:Y:S02]  /*0eb0*/  VIADD R34, R16, 0x1 ;  /* 0x0000000110227836 */ /* 0x000fe40000000000 */
[----:B------:R-:W-:Y:S01]  /*0ec0*/  FADD R41, R45, R10 ;  /* 0x0000000a2d297221 */ /* 0x000fe20000000000 */
[----:B------:R-:W-:Y:S02]  /*0ed0*/  IMAD.MOV.U32 R10, RZ, RZ, RZ ;  /* 0x000000ffff0a7224 */ /* 0x000fe400078e00ff */
[----:B------:R-:W-:Y:S01]  /*0ee0*/  IMAD.WIDE R28, R29, 0x4, R52 ;  /* 0x000000041d1c7825 */ /* 0x000fe200078e0234 */
[----:B--2---:R-:W-:-:S02]  /*0ef0*/  SEL R26, R26, RZ, P2 ;  /* 0x000000ff1a1a7207 */ /* 0x004fc40001000000 */
[----:B------:R-:W-:Y:S02]  /*0f00*/  SEL R38, R27, RZ, P2 ;  /* 0x000000ff1b267207 */ /* 0x000fe40001000000 */
[----:B------:R-:W-:-:S04]  /*0f10*/  ISETP.GE.U32.AND P2, PT, R34, 0x1e, PT ;  /* 0x0000001e2200780c */ /* 0x000fc80003f46070 */
[----:B------:R-:W-:-:S13]  /*0f20*/  ISETP.GT.AND P6, PT, R14, RZ, !P2 ;  /* 0x000000ff0e00720c */ /* 0x000fda00057c4270 */
[----:B------:R-:W2:Y:S01]  /*0f30*/  @P6 LDG.E R10, desc[UR4][R28.64+-0x74] ;  /* 0xffff8c041c0a6981 */ /* 0x000ea2000c1e1900 */
[----:B------:R-:W-:Y:S01]  /*0f40*/  FADD R27, R43, R8 ;  /* 0x000000082b1b7221 */ /* 0x000fe20000000000 */
[----:B------:R-:W-:Y:S01]  /*0f50*/  IMAD.MOV.U32 R8, RZ, RZ, RZ ;  /* 0x000000ffff087224 */ /* 0x000fe200078e00ff */
[----:B--2---:R-:W-:Y:S02]  /*0f60*/  SEL R10, R10, RZ, P6 ;  /* 0x000000ff0a0a7207 */ /* 0x004fe40003000000 */
[----:B------:R-:W-:-:S13]  /*0f70*/  ISETP.GT.AND P6, PT, R35, RZ, P3 ;  /* 0x000000ff2300720c */ /* 0x000fda0001fc4270 */
[----:B------:R-:W2:Y:S02]  /*0f80*/  @P6 LDG.E R8, desc[UR4][R22.64+0x78c] ;  /* 0x00078c0416086981 */ /* 0x000ea4000c1e1900 */
[----:B--2---:R-:W-:Y:S02]  /*0f90*/  SEL R43, R8, RZ, P6 ;  /* 0x000000ff082b7207 */ /* 0x004fe40003000000 */
[----:B------:R-:W-:Y:S01]  /*0fa0*/  ISETP.LT.U32.AND P6, PT, R35, 0x1e, P3 ;  /* 0x0000001e2300780c */ /* 0x000fe20001fc1070 */
[----:B------:R-:W-:-:S12]  /*0fb0*/  IMAD.MOV.U32 R8, RZ, RZ, RZ ;  /* 0x000000ffff087224 */ /* 0x000fd800078e00ff */
[----:B------:R-:W2:Y:S01]  /*0fc0*/  @P6 LDG.E R8, desc[UR4][R22.64+0x794] ;  /* 0x0007940416086981 */ /* 0x000ea2000c1e1900 */
[----:B------:R-:W-:Y:S01]  /*0fd0*/  FADD R30, R41, R30 ;  /* 0x0000001e291e7221 */ /* 0x000fe20000000000 */
[----:B------:R-:W-:Y:S01]  /*0fe0*/  ISETP.GT.AND P3, PT, R16, RZ, P3 ;  /* 0x000000ff1000720c */ /* 0x000fe20001f64270 */
[----:B------:R-:W-:Y:S01]  /*0ff0*/  FADD R26, R43, R26 ;  /* 0x0000001a2b1a7221 */ /* 0x000fe20000000000 */
[----:B------:R-:W-:Y:S02]  /*1000*/  IMAD.MOV.U32 R45, RZ, RZ, RZ ;  /* 0x000000ffff2d7224 */ /* 0x000fe400078e00ff */
[----:B------:R-:W-:-:S09]  /*1010*/  FADD R36, R27, R36 ;  /* 0x000000241b247221 */ /* 0x000fd20000000000 */
[----:B------:R-:W3:Y:S01]  /*1020*/  @P3 LDG.E R45, desc[UR4][R28.64+-0x7c] ;  /* 0xffff84041c2d3981 */ /* 0x000ee2000c1e1900 */
[----:B--2---:R-:W-:Y:S02]  /*1030*/  SEL R41, R8, RZ, P6 ;  /* 0x000000ff08297207 */ /* 0x004fe40003000000 */
[----:B------:R-:W-:-:S04]  /*1040*/  LOP3.LUT R8, R14, R35, RZ, 0xfc, !PT ;  /* 0x000000230e087212 */ /* 0x000fc800078efcff */
[----:B------:R-:W-:Y:S01]  /*1050*/  ISETP.GT.AND P6, PT, R8, -0x1, PT ;  /* 0xffffffff0800780c */ /* 0x000fe20003fc4270 */
[----:B------:R-:W-:Y:S01]  /*1060*/  FADD R8, R26, R41 ;  /* 0x000000291a087221 */ /* 0x000fe20000000000 */
[----:B------:R-:W-:-:S11]  /*1070*/  CS2R R26, SRZ ;  /* 0x00000000001a7805 */ /* 0x000fd6000001ff00 */
[----:B------:R-:W2:Y:S01]  /*1080*/  @P6 LDG.E.64 R26, desc[UR4][R22.64+0x808] ;  /* 0x00080804161a6981 */ /* 0x000ea2000c1e1b00 */
[----:B---3--:R-:W-:Y:S02]  /*1090*/  SEL R45, R45, RZ, P3 ;  /* 0x000000ff2d2d7207 */ /* 0x008fe40001800000 */
[----:B------:R-:W-:Y:S02]  /*10a0*/  ISETP.GT.AND P3, PT, R14, -0x1, PT ;  /* 0xffffffff0e00780c */ /* 0x000fe40003f64270 */
[----:B------:R-:W-:Y:S02]  /*10b0*/  P2R R18, PR, RZ, 0x10 ;  /* 0x00000010ff127803 */ /* 0x000fe40000000000 */
[----:B------:R-:W-:Y:S02]  /*10c0*/  ISETP.LT.U32.AND P4, PT, R35, 0x1e, P3 ;  /* 0x0000001e2300780c */ /* 0x000fe40001f81070 */
[----:B--2---:R-:W-:Y:S02]  /*10d0*/  SEL R26, R26, RZ, P6 ;  /* 0x000000ff1a1a7207 */ /* 0x004fe40003000000 */
[----:B------:R-:W-:-:S02]  /*10e0*/  SEL R27, R27, RZ, P6 ;  /* 0x000000ff1b1b7207 */ /* 0x000fc40003000000 */
[----:B------:R-:W-:Y:S01]  /*10f0*/  ISETP.GT.AND P6, PT, R35, RZ, P3 ;  /* 0x000000ff2300720c */ /* 0x000fe20001fc4270 */
[----:B------:R-:W-:-:S12]  /*1100*/  IMAD.MOV.U32 R35, RZ, RZ, RZ ;  /* 0x000000ffff237224 */ /* 0x000fd800078e00ff */
[----:B------:R-:W2:Y:S01]  /*1110*/  @P6 LDG.E R35, desc[UR4][R22.64+0x804] ;  /* 0x0008040416236981 */ /* 0x000ea2000c1e1900 */
[----:B------:R-:W-:Y:S02]  /*1120*/  P2R R41, PR, RZ, 0x10 ;  /* 0x00000010ff297803 */ /* 0x000fe40000000000 */
[----:B------:R-:W-:Y:S01]  /*1130*/  ISETP.NE.AND P4, PT, R37, RZ, PT ;  /* 0x000000ff2500720c */ /* 0x000fe20003f85270 */
[----:B------:R-:W-:Y:S01]  /*1140*/  IMAD.MOV.U32 R37, RZ, RZ, RZ ;  /* 0x000000ffff257224 */ /* 0x000fe200078e00ff */
[----:B------:R-:W-:-:S05]  /*1150*/  ISETP.GT.AND P3, PT, R16, RZ, P3 ;  /* 0x000000ff1000720c */ /* 0x000fca0001f64270 */
[----:B------:R-:W3:Y:S01]  /*1160*/  @P0 LDG.E R37, desc[UR4][R12.64] ;  /* 0x000000040c250981 */ /* 0x000ee2000c1e1900 */
[----:B--2---:R-:W-:Y:S02]  /*1170*/  SEL R35, R35, RZ, P6 ;  /* 0x000000ff23237207 */ /* 0x004fe40003000000 */
[----:B------:R-:W-:Y:S01]  /*1180*/  ISETP.NE.AND P6, PT, R41, RZ, PT ;  /* 0x000000ff2900720c */ /* 0x000fe20003fc5270 */
[----:B------:R-:W-:-:S06]  /*1190*/  IMAD.MOV.U32 R41, RZ, RZ, RZ ;  /* 0x000000ffff297224 */ /* 0x000fcc00078e00ff */
[----:B------:R-:W2:Y:S01]  /*11a0*/  @P3 LDG.E R41, desc[UR4][R28.64+-0x4] ;  /* 0xfffffc041c293981 */ /* 0x000ea2000c1e1900 */
[----:B---3--:R-:W-:Y:S02]  /*11b0*/  SEL R37, R37, RZ, P0 ;  /* 0x000000ff25257207 */ /* 0x008fe40000000000 */
[----:B------:R-:W-:Y:S01]  /*11c0*/  ISETP.GT.AND P0, PT, R7, -0x1, !P5 ;  /* 0xffffffff0700780c */ /* 0x000fe20006f04270 */
[----:B------:R-:W-:Y:S01]  /*11d0*/  FADD R47, R8, R35 ;  /* 0x00000023082f7221 */ /* 0x000fe20000000000 */
[----:B------:R-:W-:Y:S01]  /*11e0*/  IMAD.MOV.U32 R8, RZ, RZ, RZ ;  /* 0x000000ffff087224 */ /* 0x000fe200078e00ff */
[----:B------:R-:W-:Y:S02]  /*11f0*/  CS2R R42, SRZ ;  /* 0x00000000002a7805 */ /* 0x000fe4000001ff00 */
[----:B------:R-:W-:Y:S01]  /*1200*/  ISETP.NE.AND P5, PT, R18, RZ, PT ;  /* 0x000000ff1200720c */ /* 0x000fe20003fa5270 */
[----:B------:R-:W-:Y:S02]  /*1210*/  IMAD.MOV.U32 R35, RZ, RZ, RZ ;  /* 0x000000ffff237224 */ /* 0x000fe400078e00ff */
[----:B------:R-:W-:-:S05]  /*1220*/  FADD R45, R45, R38 ;  /* 0x000000262d2d7221 */ /* 0x000fca0000000000 */
[----:B------:R-:W3:Y:S01]  /*1230*/  @P0 LDG.E R8, desc[UR4][R12.64+0x4] ;  /* 0x000004040c080981 */ /* 0x000ee2000c1e1900 */
[----:B------:R-:W-:-:S03]  /*1240*/  IMAD.MOV.U32 R38, RZ, RZ, RZ ;  /* 0x000000ffff267224 */ /* 0x000fc600078e00ff */
[----:B------:R0:W4:Y:S04]  /*1250*/  @P6 LDG.E R42, desc[UR4][R28.64] ;  /* 0x000000041c2a6981 */ /* 0x000128000c1e1900 */
[----:B------:R-:W5:Y:S01]  /*1260*/  @P5 LDG.E R38, desc[UR4][R24.64] ;  /* 0x0000000418265981 */ /* 0x000f62000c1e1900 */
[----:B------:R-:W-:Y:S01]  /*1270*/  FADD R10, R45, R10 ;  /* 0x0000000a2d0a7221 */ /* 0x000fe20000000000 */
[----:B------:R-:W-:Y:S02]  /*1280*/  ISETP.GT.AND P2, PT, R14, -0x1, !P2 ;  /* 0xffffffff0e00780c */ /* 0x000fe40005744270 */
[----:B------:R-:W-:Y:S01]  /*1290*/  ISETP.GT.AND P4, PT, R15, -0x1, !P4 ;  /* 0xffffffff0f00780c */ /* 0x000fe20006784270 */
[----:B0-----:R-:W-:Y:S01]  /*12a0*/  FADD R28, R47, R26 ;  /* 0x0000001a2f1c7221 */ /* 0x001fe20000000000 */
[----:B------:R-:W-:Y:S01]  /*12b0*/  VIADD R26, R21, 0x204 ;  /* 0x00000204151a7836 */ /* 0x000fe20000000000 */
[----:B--2---:R-:W-:-:S02]  /*12c0*/  SEL R41, R41, RZ, P3 ;  /* 0x000000ff29297207 */ /* 0x004fc40001800000 */
[----:B------:R-:W-:Y:S02]  /*12d0*/  ISETP.LT.U32.AND P3, PT, R20, 0x1e, P1 ;  /* 0x0000001e1400780c */ /* 0x000fe40000f61070 */
[----:B------:R-:W-:-:S11]  /*12e0*/  ISETP.LT.U32.AND P1, PT, R17, 0x1e, P1 ;  /* 0x0000001e1100780c */ /* 0x000fd60000f21070 */
[----:B------:R-:W2:Y:S04]  /*12f0*/  @P3 LDG.E R43, desc[UR4][R32.64] ;  /* 0x00000004202b3981 */ /* 0x000ea8000c1e1900 */
[----:B------:R-:W5:Y:S01]  /*1300*/  @P1 LDG.E R35, desc[UR4][R32.64+0x4] ;  /* 0x0000040420231981 */ /* 0x000f62000c1e1900 */
[----:B------:R-:W-:Y:S01]  /*1310*/  FADD R10, R10, R41 ;  /* 0x000000290a0a7221 */ /* 0x000fe20000000000 */
[----:B------:R-:W-:Y:S02]  /*1320*/  IMAD.MOV.U32 R41, RZ, RZ, RZ ;  /* 0x000000ffff297224 */ /* 0x000fe400078e00ff */
[----:B------:R-:W-:Y:S02]  /*1330*/  IMAD.MOV.U32 R20, RZ, RZ, RZ ;  /* 0x000000ffff147224 */ /* 0x000fe400078e00ff */
[----:B------:R-:W-:Y:S01]  /*1340*/  FADD R10, R10, R27 ;  /* 0x0000001b0a0a7221 */ /* 0x000fe20000000000 */
[----:B------:R-:W-:-:S03]  /*1350*/  IMAD.WIDE R26, R26, 0x4, R52 ;  /* 0x000000041a1a7825 */ /* 0x000fc600078e0234 */
[----:B------:R-:W5:Y:S04]  /*1360*/  @P4 LDG.E R20, desc[UR4][R24.64+0x4] ;  /* 0x0000040418144981 */ /* 0x000f68000c1e1900 */
[----:B------:R2:W5:Y:S01]  /*1370*/  @P2 LDG.E R41, desc[UR4][R26.64] ;  /* 0x000000041a292981 */ /* 0x000562000c1e1900 */
[----:B------:R-:W-:Y:S02]  /*1380*/  IMAD.MOV.U32 R12, RZ, RZ, RZ ;  /* 0x000000ffff0c7224 */ /* 0x000fe400078e00ff */
[----:B------:R-:W-:Y:S02]  /*1390*/  IMAD.MOV.U32 R13, RZ, RZ, R11 ;  /* 0x000000ffff0d7224 */ /* 0x000fe400078e000b */
[----:B------:R-:W-:Y:S01]  /*13a0*/  IMAD.HI R12, R11, -0x77777777, R12 ;  /* 0x888888890b0c7827 */ /* 0x000fe200078e020c */
[----:B---3--:R-:W-:-:S03]  /*13b0*/  SEL R29, R8, RZ, P0 ;  /* 0x000000ff081d7207 */ /* 0x008fc60000000000 */
[----:B------:R-:W-:Y:S01]  /*13c0*/  IMAD.MOV.U32 R8, RZ, RZ, RZ ;  /* 0x000000ffff087224 */ /* 0x000fe200078e00ff */
[----:B------:R-:W-:-:S03]  /*13d0*/  SHF.R.U32.HI R11, RZ, 0x1f, R12 ;  /* 0x0000001fff0b7819 */ /* 0x000fc6000001160c */
[----:B------:R-:W-:Y:S01]  /*13e0*/  IMAD.HI R8, R9, -0x77777777, R8 ;  /* 0x8888888909087827 */ /* 0x000fe200078e0208 */
[----:B------:R-:W-:-:S03]  /*13f0*/  LEA.HI.SX32 R11, R12, R11, 0x1c ;  /* 0x0000000b0c0b7211 */ /* 0x000fc600078fe2ff */
[----:B------:R-:W-:Y:S01]  /*1400*/  VIADD R12, R21, 0x2 ;  /* 0x00000002150c7836 */ /* 0x000fe20000000000 */
[----:B------:R-:W-:-:S03]  /*1410*/  SHF.R.U32.HI R9, RZ, 0x1f, R8 ;  /* 0x0000001fff097819 */ /* 0x000fc60000011608 */
[----:B------:R-:W-:Y:S01]  /*1420*/  IMAD R13, R11, -0x1e, R12 ;  /* 0xffffffe20b0d7824 */ /* 0x000fe200078e020c */
[----:B------:R-:W-:Y:S02]  /*1430*/  IADD3 R11, R15, 0x1, RZ ;  /* 0x000000010f0b7810 */ /* 0x000fe40007ffe0ff */
[----:B------:R-:W-:Y:S01]  /*1440*/  LEA.HI.SX32 R9, R8, R9, 0x1c ;  /* 0x0000000908097211 */ /* 0x000fe200078fe2ff */
[----:B------:R-:W-:Y:S01]  /*1450*/  VIADD R8, R7, 0x1 ;  /* 0x0000000107087836 */ /* 0x000fe20000000000 */
[----:B------:R-:W-:-:S04]  /*1460*/  ISETP.GE.U32.AND P0, PT, R11, 0x1e, PT ;  /* 0x0000001e0b00780c */ /* 0x000fc80003f06070 */
[----:B------:R-:W-:Y:S02]  /*1470*/  ISETP.GT.AND P5, PT, R5, RZ, !P0 ;  /* 0x000000ff0500720c */ /* 0x000fe400047a4270 */
[----:B----4-:R-:W-:Y:S01]  /*1480*/  SEL R11, R42, RZ, P6 ;  /* 0x000000ff2a0b7207 */ /* 0x010fe20003000000 */
[----:B------:R-:W-:Y:S01]  /*1490*/  FADD R30, R30, R37 ;  /* 0x000000251e1e7221 */ /* 0x000fe20000000000 */
[----:B------:R-:W-:Y:S01]  /*14a0*/  ISETP.GT.AND P6, PT, R13, RZ, !P0 ;  /* 0x000000ff0d00720c */ /* 0x000fe200047c4270 */
[----:B------:R-:W-:Y:S02]  /*14b0*/  IMAD.MOV.U32 R37, RZ, RZ, RZ ;  /* 0x000000ffff257224 */ /* 0x000fe400078e00ff */
[----:B------:R-:W-:-:S06]  /*14c0*/  IMAD.MOV.U32 R45, RZ, RZ, RZ ;  /* 0x000000ffff2d7224 */ /* 0x000fcc00078e00ff */
[----:B------:R-:W3:Y:S04]  /*14d0*/  @P5 LDG.E R37, desc[UR4][R24.64+0x74] ;  /* 0x0000740418255981 */ /* 0x000ee8000c1e1900 */
[----:B------:R-:W4:Y:S01]  /*14e0*/  @P6 LDG.E R45, desc[UR4][R22.64+0x7c] ;  /* 0x00007c04162d6981 */ /* 0x000f22000c1e1900 */
[----:B------:R-:W-:Y:S01]  /*14f0*/  FADD R11, R28, R11 ;  /* 0x0000000b1c0b7221 */ /* 0x000fe20000000000 */
[----:B------:R-:W-:Y:S02]  /*1500*/  VIADD R28, R21, 0x21e ;  /* 0x0000021e151c7836 */ /* 0x000fe40000000000 */
[----:B------:R-:W-:Y:S02]  /*1510*/  FADD R36, R36, R29 ;  /* 0x0000001d24247221 */ /* 0x000fe40000000000 */
[----:B------:R-:W-:Y:S01]  /*1520*/  IMAD.WIDE R28, R28, 0x4, R52 ;  /* 0x000000041c1c7825 */ /* 0x000fe200078e0234 */
[----:B--2---:R-:W-:-:S02]  /*1530*/  SEL R26, R43, RZ, P3 ;  /* 0x000000ff2b1a7207 */ /* 0x004fc40001800000 */
[----:B------:R-:W-:Y:S01]  /*1540*/  ISETP.NE.AND P3, PT, R18, RZ, PT ;  /* 0x000000ff1200720c */ /* 0x000fe20003f65270 */
[----:B------:R-:W-:Y:S01]  /*1550*/  VIADD R18, R21, 0x200 ;  /* 0x0000020015127836 */ /* 0x000fe20000000000 */
[----:B-----5:R-:W-:Y:S02]  /*1560*/  SEL R27, R35, RZ, P1 ;  /* 0x000000ff231b7207 */ /* 0x020fe40000800000 */
[----:B------:R-:W-:Y:S01]  /*1570*/  ISETP.GE.U32.AND P1, PT, R8, 0x1e, PT ;  /* 0x0000001e0800780c */ /* 0x000fe20003f26070 */
[----:B------:R-:W-:Y:S01]  /*1580*/  IMAD R18, R9, -0x1e, R18 ;  /* 0xffffffe209127824 */ /* 0x000fe200078e0212 */
[----:B------:R-:W-:-:S04]  /*1590*/  SEL R12, R38, RZ, P3 ;  /* 0x000000ff260c7207 */ /* 0x000fc80001800000 */
[----:B------:R-:W-:Y:S01]  /*15a0*/  ISETP.GT.AND P3, PT, R18, RZ, !P1 ;  /* 0x000000ff1200720c */ /* 0x000fe20004f64270 */
[----:B------:R-:W-:Y:S02]  /*15b0*/  VIADD R8, R21, 0x21d ;  /* 0x0000021d15087836 */ /* 0x000fe40000000000 */
[----:B------:R-:W-:Y:S02]  /*15c0*/  IMAD.MOV.U32 R43, RZ, RZ, RZ ;  /* 0x000000ffff2b7224 */ /* 0x000fe400078e00ff */
[----:B------:R-:W-:-:S08]  /*15d0*/  IMAD.WIDE R8, R8, 0x4, R52 ;  /* 0x0000000408087825 */ /* 0x000fd000078e0234 */
[----:B------:R0:W2:Y:S01]  /*15e0*/  @P3 LDG.E R43, desc[UR4][R8.64] ;  /* 0x00000004082b3981 */ /* 0x0000a2000c1e1900 */
[----:B------:R-:W-:Y:S02]  /*15f0*/  SEL R41, R41, RZ, P2 ;  /* 0x000000ff29297207 */ /* 0x000fe40001000000 */
[----:B------:R-:W-:Y:S02]  /*1600*/  SEL R47, R20, RZ, P4 ;  /* 0x000000ff142f7207 */ /* 0x000fe40002000000 */
[----:B------:R-:W-:Y:S02]  /*1610*/  ISETP.GT.AND P2, PT, R18, -0x1, !P1 ;  /* 0xffffffff1200780c */ /* 0x000fe40004f44270 */
[----:B------:R-:W-:Y:S01]  /*1620*/  ISETP.GT.AND P4, PT, R2, RZ, !P1 ;  /* 0x000000ff0200720c */ /* 0x000fe20004f84270 */
[----:B------:R-:W-:Y:S01]  /*1630*/  FADD R49, R49, R26 ;  /* 0x0000001a31317221 */ /* 0x000fe20000000000 */
[----:B------:R-:W-:Y:S01]  /*1640*/  FADD R0, R0, R27 ;  /* 0x0000001b00007221 */ /* 0x000fe20000000000 */
[----:B------:R-:W-:Y:S01]  /*1650*/  CS2R R26, SRZ ;  /* 0x00000000001a7805 */ /* 0x000fe2000001ff00 */
[----:B------:R-:W-:-:S07]  /*1660*/  IMAD.MOV.U32 R35, RZ, RZ, RZ ;  /* 0x000000ffff237224 */ /* 0x000fce00078e00ff */
[----:B------:R-:W5:Y:S04]  /*1670*/  @P2 LDG.E.64 R26, desc[UR4][R28.64] ;  /* 0x000000041c1a2981 */ /* 0x000f68000c1e1b00 */
[----:B------:R1:W5:Y:S01]  /*1680*/  @P4 LDG.E R35, desc[UR4][R28.64] ;  /* 0x000000041c234981 */ /* 0x000362000c1e1900 */
[----:B------:R-:W-:-:S04]  /*1690*/  IMAD.MOV.U32 R20, RZ, RZ, RZ ;  /* 0x000000ffff147224 */ /* 0x000fc800078e00ff */
[----:B0-----:R-:W-:-:S04]  /*16a0*/  IMAD.HI R9, R21, -0x77777777, R20 ;  /* 0x8888888915097827 */ /* 0x001fc800078e0214 */
[----:B------:R-:W-:Y:S01]  /*16b0*/  FADD R20, R6, R47 ;  /* 0x0000002f06147221 */ /* 0x000fe20000000000 */
[----:B------:R-:W-:Y:S01]  /*16c0*/  SHF.R.U32.HI R6, RZ, 0x1f, R9 ;  /* 0x0000001fff067819 */ /* 0x000fe20000011609 */
[----:B------:R-:W-:-:S03]  /*16d0*/  VIADD R8, R3, 0x1 ;  /* 0x0000000103087836 */ /* 0x000fc60000000000 */
[----:B------:R-:W-:Y:S02]  /*16e0*/  LEA.HI.SX32 R9, R9, R6, 0x1c ;  /* 0x0000000609097211 */ /* 0x000fe400078fe2ff */
[----:B------:R-:W-:Y:S02]  /*16f0*/  P2R R51, PR, RZ, 0x4 ;  /* 0x00000004ff337803 */ /* 0x000fe40000000000 */
[----:B------:R-:W-:Y:S01]  /*1700*/  ISETP.GE.U32.AND P2, PT, R8, 0x1e, PT ;  /* 0x0000001e0800780c */ /* 0x000fe20003f46070 */
[----:B------:R-:W-:Y:S01]  /*1710*/  IMAD R9, R9, -0x1e, R21 ;  /* 0xffffffe209097824 */ /* 0x000fe200078e0215 */
[----:B---3--:R-:W-:-:S04]  /*1720*/  SEL R37, R37, RZ, P5 ;  /* 0x000000ff25257207 */ /* 0x008fc80002800000 */
[----:B------:R-:W-:Y:S02]  /*1730*/  ISETP.GT.AND P5, PT, R9, RZ, !P2 ;  /* 0x000000ff0900720c */ /* 0x000fe400057a4270 */
[----:B----4-:R-:W-:Y:S02]  /*1740*/  SEL R45, R45, RZ, P6 ;  /* 0x000000ff2d2d7207 */ /* 0x010fe40003000000 */
[----:B------:R-:W-:Y:S01]  /*1750*/  ISETP.GT.AND P6, PT, R4, RZ, !P2 ;  /* 0x000000ff0400720c */ /* 0x000fe200057c4270 */
[----:B------:R-:W-:Y:S02]  /*1760*/  IMAD.MOV.U32 R6, RZ, RZ, RZ ;  /* 0x000000ffff067224 */ /* 0x000fe400078e00ff */
[----:B------:R-:W-:Y:S01]  /*1770*/  FADD R12, R19, R12 ;  /* 0x0000000c130c7221 */ /* 0x000fe20000000000 */
[----:B------:R-:W-:Y:S01]  /*1780*/  IMAD.MOV.U32 R8, RZ, RZ, RZ ;  /* 0x000000ffff087224 */ /* 0x000fe200078e00ff */
[----:B------:R-:W-:-:S04]  /*1790*/  P2R R19, PR, RZ, 0x20 ;  /* 0x00000020ff137803 */ /* 0x000fc80000000000 */
[----:B------:R-:W3:Y:S01]  /*17a0*/  @P5 LDG.E R6, desc[UR4][R22.64+0x74] ;  /* 0x0000740416065981 */ /* 0x000ee2000c1e1900 */
[----:B------:R-:W-:-:S03]  /*17b0*/  ISETP.GT.AND P5, PT, R9, -0x1, !P2 ;  /* 0xffffffff0900780c */ /* 0x000fc600057a4270 */
[----:B------:R-:W4:Y:S01]  /*17c0*/  @P6 LDG.E R8, desc[UR4][R32.64+0x74] ;  /* 0x0000740420086981 */ /* 0x000f22000c1e1900 */
[----:B------:R-:W-:Y:S01]  /*17d0*/  FADD R10, R10, R41 ;  /* 0x000000290a0a7221 */ /* 0x000fe20000000000 */
[C---:B------:R-:W-:Y:S01]  /*17e0*/  VIADD R44, R21.reuse, 0x202 ;  /* 0x00000202152c7836 */ /* 0x040fe20000000000 */
[----:B-1----:R-:W-:Y:S01]  /*17f0*/  CS2R R28, SRZ ;  /* 0x00000000001c7805 */ /* 0x002fe2000001ff00 */
[----:B------:R-:W-:Y:S01]  /*1800*/  FADD R12, R12, R45 ;  /* 0x0000002d0c0c7221 */ /* 0x000fe20000000000 */
[----:B------:R-:W-:-:S05]  /*1810*/  VIADD R45, R21, 0x21f ;  /* 0x0000021f152d7836 */ /* 0x000fca0000000000 */
[----:B------:R-:W3:Y:S01]  /*1820*/  @P5 LDG.E.64 R28, desc[UR4][R22.64+0x78] ;  /* 0x00007804161c5981 */ /* 0x000ee2000c1e1b00 */
[----:B------:R-:W-:Y:S01]  /*1830*/  IMAD.MOV.U32 R46, RZ, RZ, RZ ;  /* 0x000000ffff2e7224 */ /* 0x000fe200078e00ff */
[----:B--2---:R-:W-:Y:S02]  /*1840*/  SEL R43, R43, RZ, P3 ;  /* 0x000000ff2b2b7207 */ /* 0x004fe40001800000 */
[----:B------:R-:W-:Y:S01]  /*1850*/  ISETP.LT.U32.AND P3, PT, R17, 0x1e, !P2 ;  /* 0x0000001e1100780c */ /* 0x000fe20005761070 */
[----:B------:R-:W-:Y:S01]  /*1860*/  IMAD.MOV.U32 R17, RZ, RZ, RZ ;  /* 0x000000ffff117224 */ /* 0x000fe200078e00ff */
[----:B------:R-:W-:-:S11]  /*1870*/  ISETP.LT.U32.AND P2, PT, R9, 0x1e, !P2 ;  /* 0x0000001e0900780c */ /* 0x000fd60005741070 */
[----:B------:R0:W2:Y:S01]  /*1880*/  @P3 LDG.E R17, desc[UR4][R32.64+0x7c] ;  /* 0x00007c0420113981 */ /* 0x0000a2000c1e1900 */
[----:B------:R-:W-:Y:S01]  /*1890*/  P2R R38, PR, RZ, 0x4 ;  /* 0x00000004ff267803 */ /* 0x000fe20000000000 */
[----:B0-----:R-:W-:Y:S01]  /*18a0*/  FADD R32, R20, R37 ;  /* 0x0000002514207221 */ /* 0x001fe20000000000 */
[----:B------:R-:W-:Y:S01]  /*18b0*/  FADD R20, R30, R43 ;  /* 0x0000002b1e147221 */ /* 0x000fe20000000000 */
[----:B------:R-:W-:Y:S02]  /*18c0*/  IMAD.MOV.U32 R30, RZ, RZ, RZ ;  /* 0x000000ffff1e7224 */ /* 0x000fe400078e00ff */
[----:B------:R-:W-:Y:S02]  /*18d0*/  IMAD.MOV.U32 R33, RZ, RZ, RZ ;  /* 0x000000ffff217224 */ /* 0x000fe400078e00ff */
[----:B------:R-:W-:Y:S01]  /*18e0*/  IMAD.HI R41, R31, -0x77777777, R30 ;  /* 0x888888891f297827 */ /* 0x000fe200078e021e */
[----:B-----5:R0:W-:Y:S01]  /*18f0*/  STL.64 [R1], R26 ;  /* 0x0000001a01007387 */ /* 0x0201e20000100a00 */
[----:B------:R-:W-:-:S02]  /*1900*/  SEL R35, R35, RZ, P4 ;  /* 0x000000ff23237207 */ /* 0x000fc40002000000 */
[C---:B------:R-:W-:Y:S01]  /*1910*/  ISETP.GT.AND P4, PT, R13.reuse, -0x1, !P0 ;  /* 0xffffffff0d00780c */ /* 0x040fe20004784270 */
[----:B------:R-:W5:Y:S01]  /*1920*/  @P2 LDG.E R33, desc[UR4][R22.64+0x7c] ;  /* 0x00007c0416212981 */ /* 0x000f62000c1e1900 */
[----:B------:R-:W-:Y:S02]  /*1930*/  ISETP.LT.U32.AND P2, PT, R13, 0x1e, !P0 ;  /* 0x0000001e0d00780c */ /* 0x000fe40004741070 */
[----:B------:R-:W-:Y:S02]  /*1940*/  ISETP.LT.U32.AND P0, PT, R39, 0x1e, !P0 ;  /* 0x0000001e2700780c */ /* 0x000fe40004701070 */
[----:B------:R-:W-:Y:S01]  /*1950*/  SHF.R.U32.HI R42, RZ, 0x1f, R41 ;  /* 0x0000001fff2a7819 */ /* 0x000fe20000011629 */
[----:B0-----:R-:W0:Y:S03]  /*1960*/  LDC.64 R26, c[0x0][0x210] ;  /* 0x00008400ff1a7b82 */ /* 0x001e260000000a00 */
[----:B------:R-:W-:Y:S01]  /*1970*/  LEA.HI.SX32 R41, R41, R42, 0x1c ;  /* 0x0000002a29297211 */ /* 0x000fe200078fe2ff */
[----:B------:R-:W-:-:S02]  /*1980*/  VIADD R43, R14, 0x1 ;  /* 0x000000010e2b7836 */ /* 0x000fc40000000000 */
[----:B------:R-:W-:Y:S01]  /*1990*/  IMAD.MOV.U32 R39, RZ, RZ, RZ ;  /* 0x000000ffff277224 */ /* 0x000fe200078e00ff */
[----:B------:R-:W-:Y:S01]  /*19a0*/  P2R R50, PR, RZ, 0x8 ;  /* 0x00000008ff327803 */ /* 0x000fe20000000000 */
[----:B------:R-:W-:Y:S01]  /*19b0*/  IMAD R41, R41, -0x1e, R44 ;  /* 0xffffffe229297824 */ /* 0x000fe200078e022c */
[----:B------:R-:W-:Y:S01]  /*19c0*/  ISETP.GE.U32.AND P3, PT, R43, 0x1e, PT ;  /* 0x0000001e2b00780c */ /* 0x000fe20003f66070 */
[----:B------:R-:W-:Y:S01]  /*19d0*/  FADD R36, R36, R35 ;  /* 0x0000002324247221 */ /* 0x000fe20000000000 */
[----:B------:R-:W-:Y:S01]  /*19e0*/  P2R R42, PR, RZ, 0x1 ;  /* 0x00000001ff2a7803 */ /* 0x000fe20000000000 */
[----:B------:R-:W2:Y:S01]  /*19f0*/  @P0 LDG.E R39, desc[UR4][R24.64+0x7c] ;  /* 0x00007c0418270981 */ /* 0x000ea2000c1e1900 */
[----:B------:R-:W-:Y:S01]  /*1a00*/  ISETP.GT.AND P0, PT, R41, RZ, !P3 ;  /* 0x000000ff2900720c */ /* 0x000fe20005f04270 */
[----:B------:R-:W-:Y:S02]  /*1a10*/  IMAD.MOV.U32 R31, RZ, RZ, RZ ;  /* 0x000000ffff1f7224 */ /* 0x000fe400078e00ff */
[----:B------:R-:W-:-:S02]  /*1a20*/  IMAD.MOV.U32 R35, RZ, RZ, RZ ;  /* 0x000000ffff237224 */ /* 0x000fc400078e00ff */
[----:B------:R-:W-:Y:S02]  /*1a30*/  IMAD.MOV.U32 R44, RZ, RZ, RZ ;  /* 0x000000ffff2c7224 */ /* 0x000fe400078e00ff */
[----:B------:R-:W2:Y:S04]  /*1a40*/  @P4 LDG.E.64 R30, desc[UR4][R22.64+0x80] ;  /* 0x00008004161e4981 */ /* 0x000ea8000c1e1b00 */
[----:B------:R0:W5:Y:S02]  /*1a50*/  @P2 LDG.E R35, desc[UR4][R22.64+0x84] ;  /* 0x0000840416232981 */ /* 0x000164000c1e1900 */
[----:B0-----:R-:W-:Y:S01]  /*1a60*/  IMAD.WIDE R22, R45, 0x4, R26 ;  /* 0x000000042d167825 */ /* 0x001fe200078e021a */
[----:B------:R-:W-:-:S04]  /*1a70*/  P2R R45, PR, RZ, 0x1 ;  /* 0x00000001ff2d7803 */ /* 0x000fc80000000000 */
[----:B------:R-:W5:Y:S01]  /*1a80*/  @P0 LDG.E R44, desc[UR4][R22.64] ;  /* 0x00000004162c0981 */ /* 0x000f62000c1e1900 */
[----:B------:R-:W-:-:S04]  /*1a90*/  ISETP.LT.U32.AND P0, PT, R18, 0x1e, !P1 ;  /* 0x0000001e1200780c */ /* 0x000fc80004f01070 */
[----:B------:R-:W-:Y:S01]  /*1aa0*/  P2R R43, PR, RZ, 0x1 ;  /* 0x00000001ff2b7803 */ /* 0x000fe20000000000 */
[----:B------:R-:W-:Y:S01]  /*1ab0*/  VIADD R24, R21, 0x220 ;  /* 0x0000022015187836 */ /* 0x000fe20000000000 */
[----:B------:R-:W-:-:S07]  /*1ac0*/  ISETP.LT.U32.AND P1, PT, R40, 0x1e, !P1 ;  /* 0x0000001e2800780c */ /* 0x000fce0004f21070 */
[----:B------:R0:W5:Y:S01]  /*1ad0*/  @P0 LDG.E R46, desc[UR4][R22.64] ;  /* 0x00000004162e0981 */ /* 0x000162000c1e1900 */
[----:B------:R-:W-:Y:S01]  /*1ae0*/  ISETP.GT.AND P0, PT, R16, RZ, !P3 ;  /* 0x000000ff1000720c */ /* 0x000fe20005f04270 */
[----:B------:R-:W-:Y:S02]  /*1af0*/  IMAD.MOV.U32 R40, RZ, RZ, RZ ;  /* 0x000000ffff287224 */ /* 0x000fe400078e00ff */
[----:B------:R-:W-:Y:S01]  /*1b00*/  IMAD.WIDE R24, R24, 0x4, R26 ;  /* 0x0000000418187825 */ /* 0x000fe200078e021a */
[----:B------:R-:W-:Y:S02]  /*1b10*/  P2R R47, PR, RZ, 0x1 ;  /* 0x00000001ff2f7803 */ /* 0x000fe40000000000 */
[----:B------:R-:W-:Y:S02]  /*1b20*/  P2R R37, PR, RZ, 0x4 ;  /* 0x00000004ff257803 */ /* 0x000fe40000000000 */
[----:B------:R-:W5:Y:S05]  /*1b30*/  @P1 LDG.E R48, desc[UR4][R24.64] ;  /* 0x0000000418301981 */ /* 0x000f6a000c1e1900 */
[----:B------:R-:W5:Y:S01]  /*1b40*/  @P0 LDG.E R40, desc[UR4][R24.64] ;  /* 0x0000000418280981 */ /* 0x000f62000c1e1900 */
[----:B------:R-:W-:-:S02]  /*1b50*/  ISETP.GT.AND P0, PT, R41, -0x1, !P3 ;  /* 0xffffffff2900780c */ /* 0x000fc40005f04270 */
[----:B0-----:R-:W-:Y:S02]  /*1b60*/  CS2R R22, SRZ ;  /* 0x0000000000167805 */ /* 0x001fe4000001ff00 */
[----:B------:R-:W-:Y:S02]  /*1b70*/  ISETP.LT.U32.AND P2, PT, R34, 0x1e, !P3 ;  /* 0x0000001e2200780c */ /* 0x000fe40005f41070 */
[----:B------:R-:W-:Y:S01]  /*1b80*/  ISETP.LT.U32.AND P3, PT, R41, 0x1e, !P3 ;  /* 0x0000001e2900780c */ /* 0x000fe20005f61070 */
[----:B------:R-:W-:-:S06]  /*1b90*/  IMAD.MOV.U32 R34, RZ, RZ, RZ ;  /* 0x000000ffff227224 */ /* 0x000fcc00078e00ff */
[----:B------:R0:W5:Y:S02]  /*1ba0*/  @P0 LDG.E.64 R22, desc[UR4][R24.64] ;  /* 0x0000000418160981 */ /* 0x000164000c1e1b00 */
[----:B0-----:R-:W-:-:S05]  /*1bb0*/  IADD3 R24, R21, 0x221, RZ ;  /* 0x0000022115187810 */ /* 0x001fca0007ffe0ff */
[----:B------:R-:W-:-:S05]  /*1bc0*/  IMAD.WIDE R24, R24, 0x4, R26 ;  /* 0x0000000418187825 */ /* 0x000fca00078e021a */
[----:B------:R0:W5:Y:S02]  /*1bd0*/  @P3 LDG.E R34, desc[UR4][R24.64] ;  /* 0x0000000418223981 */ /* 0x000164000c1e1900 */
[----:B0-----:R-:W-:-:S04]  /*1be0*/  VIADD R24, R21, 0x222 ;  /* 0x0000022215187836 */ /* 0x001fc80000000000 */
[----:B------:R-:W-:Y:S02]  /*1bf0*/  IMAD.WIDE R24, R24, 0x4, R26 ;  /* 0x0000000418187825 */ /* 0x000fe400078e021a */
[----:B------:R-:W5:Y:S01]  /*1c00*/  LDL.LU.64 R26, [R1] ;  /* 0x00000000011a7983 */ /* 0x000f620000300a00 */
[----:B------:R-:W-:Y:S02]  /*1c10*/  P2R R52, PR, RZ, 0x8 ;  /* 0x00000008ff347803 */ /* 0x000fe40000000000 */
[----:B------:R-:W-:Y:S01]  /*1c20*/  ISETP.NE.AND P3, PT, R19, RZ, PT ;  /* 0x000000ff1300720c */ /* 0x000fe20003f65270 */
[----:B------:R-:W-:-:S06]  /*1c30*/  IMAD.MOV.U32 R19, RZ, RZ, RZ ;  /* 0x000000ffff137224 */ /* 0x000fcc00078e00ff */
[----:B------:R0:W5:Y:S01]  /*1c40*/  @P2 LDG.E R19, desc[UR4][R24.64] ;  /* 0x0000000418132981 */ /* 0x000162000c1e1900 */
[----:B------:R-:W-:Y:S02]  /*1c50*/  P2R R53, PR, RZ, 0x40 ;  /* 0x00000040ff357803 */ /* 0x000fe40000000000 */
[C---:B------:R-:W-:Y:S01]  /*1c60*/  ISETP.GE.AND P6, PT, R3.reuse, 0x1c, PT ;  /* 0x0000001c0300780c */ /* 0x040fe20003fc6270 */
[----:B0-----:R-:W-:-:S05]  /*1c70*/  VIADD R24, R3, 0x2 ;  /* 0x0000000203187836 */ /* 0x001fca0000000000 */
[----:B------:R-:W-:Y:S02]  /*1c80*/  SEL R24, R24, RZ, !P6 ;  /* 0x000000ff18187207 */ /* 0x000fe40007000000 */
[----:B------:R-:W-:-:S04]  /*1c90*/  ISETP.NE.AND P6, PT, R53, RZ, PT ;  /* 0x000000ff3500720c */ /* 0x000fc80003fc5270 */
[----:B----4-:R-:W-:Y:S02]  /*1ca0*/  SEL R53, R8, RZ, P6 ;  /* 0x000000ff08357207 */ /* 0x010fe40003000000 */
[----:B------:R-:W-:Y:S01]  /*1cb0*/  ISETP.GT.AND P6, PT, R3, 0x1b, PT ;  /* 0x0000001b0300780c */ /* 0x000fe20003fc4270 */
[----:B------:R-:W-:Y:S02]  /*1cc0*/  VIADD R8, R24, 0x1e ;  /* 0x0000001e18087836 */ /* 0x000fe40000000000 */
[----:B------:R-:W-:Y:S01]  /*1cd0*/  FADD R0, R0, R53 ;  /* 0x0000003500007221 */ /* 0x000fe20000000000 */
[----:B------:R-:W-:-:S09]  /*1ce0*/  VIADD R53, R15, 0x2 ;  /* 0x000000020f357836 */ /* 0x000fd20000000000 */
[----:B------:R-:W-:Y:S01]  /*1cf0*/  @!P6 IMAD.MOV R8, RZ, RZ, R24 ;  /* 0x000000ffff08e224 */ /* 0x000fe200078e0218 */
[----:B------:R-:W-:-:S04]  /*1d00*/  ISETP.GE.AND P6, PT, R15, 0x1c, PT ;  /* 0x0000001c0f00780c */ /* 0x000fc80003fc6270 */
[----:B------:R-:W-:Y:S02]  /*1d10*/  SEL R24, R53, RZ, !P6 ;  /* 0x000000ff35187207 */ /* 0x000fe40007000000 */
[----:B------:R-:W-:Y:S02]  /*1d20*/  ISETP.GT.AND P6, PT, R15, 0x1b, PT ;  /* 0x0000001b0f00780c */ /* 0x000fe40003fc4270 */
[----:B---3--:R-:W-:Y:S01]  /*1d30*/  SEL R25, R6, RZ, P3 ;  /* 0x000000ff06197207 */ /* 0x008fe20001800000 */
[----:B------:R-:W-:-:S04]  /*1d40*/  VIADD R6, R24, 0x1e ;  /* 0x0000001e18067836 */ /* 0x000fc80000000000 */
[----:B------:R-:W-:-:S06]  /*1d50*/  FADD R49, R49, R25 ;  /* 0x0000001931317221 */ /* 0x000fcc0000000000 */
[----:B------:R-:W-:Y:S01]  /*1d60*/  @!P6 IMAD.MOV R6, RZ, RZ, R24 ;  /* 0x000000ffff06e224 */ /* 0x000fe200078e0218 */
[C---:B------:R-:W-:Y:S01]  /*1d70*/  ISETP.GE.AND P6, PT, R7.reuse, 0x1c, PT ;  /* 0x0000001c0700780c */ /* 0x040fe20003fc6270 */
[----:B------:R-:W-:-:S05]  /*1d80*/  VIADD R24, R7, 0x2 ;  /* 0x0000000207187836 */ /* 0x000fca0000000000 */
[----:B------:R-:W-:Y:S02]  /*1d90*/  SEL R25, R24, RZ, !P6 ;  /* 0x000000ff18197207 */ /* 0x000fe40007000000 */
[----:B------:R-:W-:Y:S02]  /*1da0*/  ISETP.GT.AND P6, PT, R7, 0x1b, PT ;  /* 0x0000001b0700780c */ /* 0x000fe40003fc4270 */
[----:B------:R-:W-:Y:S01]  /*1db0*/  SEL R28, R28, RZ, P5 ;  /* 0x000000ff1c1c7207 */ /* 0x000fe20002800000 */
        /* <DEDUP_REMOVED lines=9> */
[----:B------:R-:W-:Y:S01]  /*1e50*/  FADD R29, R0, R29 ;  /* 0x0000001d001d7221 */ /* 0x000fe20000000000 */
[----:B------:R-:W-:-:S05]  /*1e60*/  VIADD R0, R9, 0xffffffff ;  /* 0xffffffff09007836 */ /* 0x000fca0000000000 */
[----:B------:R-:W-:Y:S01]  /*1e70*/  @!P6 IMAD.MOV R25, RZ, RZ, R49 ;  /* 0x000000ffff19e224 */ /* 0x000fe200078e0231 */
[----:B------:R-:W-:Y:S02]  /*1e80*/  ISETP.NE.AND P6, PT, R43, RZ, PT ;  /* 0x000000ff2b00720c */ /* 0x000fe40003fc5270 */
[----:B------:R-:W-:Y:S02]  /*1e90*/  ISETP.NE.AND P3, PT, R51, RZ, PT ;  /* 0x000000ff3300720c */ /* 0x000fe40003f65270 */
[----:B------:R-:W-:Y:S02]  /*1ea0*/  ISETP.NE.AND P5, PT, R42, RZ, PT ;  /* 0x000000ff2a00720c */ /* 0x000fe40003fa5270 */
[----:B------:R-:W-:Y:S02]  /*1eb0*/  IADD3 R42, R18, 0x2, RZ ;  /* 0x00000002122a7810 */ /* 0x000fe40007ffe0ff */
[----:B--2---:R-:W-:Y:S02]  /*1ec0*/  SEL R43, R30, RZ, P4 ;  /* 0x000000ff1e2b7207 */ /* 0x004fe40002000000 */
[----:B------:R-:W-:-:S02]  /*1ed0*/  SEL R31, R31, RZ, P4 ;  /* 0x000000ff1f1f7207 */ /* 0x000fc40002000000 */
[----:B------:R-:W-:Y:S01]  /*1ee0*/  ISETP.GT.AND P4, PT, R9, 0x1, PT ;  /* 0x000000010900780c */ /* 0x000fe20003f84270 */
[----:B------:R-:W-:-:S03]  /*1ef0*/  VIADD R30, R4, 0xffffffff ;  /* 0xffffffff041e7836 */ /* 0x000fc60000000000 */
[----:B------:R-:W-:Y:S02]  /*1f00*/  SEL R0, R0, RZ, P4 ;  /* 0x000000ff00007207 */ /* 0x000fe40002000000 */
[----:B------:R-:W-:Y:S01]  /*1f10*/  ISETP.GT.AND P4, PT, R4, 0x1, PT ;  /* 0x000000010400780c */ /* 0x000fe20003f84270 */
[----:B------:R-:W-:Y:S01]  /*1f20*/  FADD R32, R32, R31 ;  /* 0x0000001f20207221 */ /* 0x000fe20000000000 */
[----:B------:R-:W-:Y:S02]  /*1f30*/  VIADD R31, R4, 0x2 ;  /* 0x00000002041f7836 */ /* 0x000fe40000000000 */
[----:B------:R-:W-:Y:S01]  /*1f40*/  SEL R30, R30, RZ, P4 ;  /* 0x000000ff1e1e7207 */ /* 0x000fe20002000000 */
[C---:B------:R-:W-:Y:S01]  /*1f50*/  VIADD R4, R9.reuse, 0x2 ;  /* 0x0000000209047836 */ /* 0x040fe20000000000 */
[----:B------:R-:W-:-:S04]  /*1f60*/  ISETP.GE.AND P4, PT, R9, 0x1c, PT ;  /* 0x0000001c0900780c */ /* 0x000fc80003f86270 */
[----:B------:R-:W-:Y:S02]  /*1f70*/  SEL R4, R4, RZ, !P4 ;  /* 0x000000ff04047207 */ /* 0x000fe40006000000 */
[----:B------:R-:W-:Y:S02]  /*1f80*/  SEL R31, R31, RZ, !P4 ;  /* 0x000000ff1f1f7207 */ /* 0x000fe40006000000 */
[----:B------:R-:W-:Y:S01]  /*1f90*/  ISETP.NE.AND P4, PT, R38, RZ, PT ;  /* 0x000000ff2600720c */ /* 0x000fe20003f85270 */
[----:B------:R-:W-:-:S03]  /*1fa0*/  FADD R12, R12, R43 ;  /* 0x0000002b0c0c7221 */ /* 0x000fc60000000000 */
[----:B-----5:R-:W-:Y:S02]  /*1fb0*/  SEL R43, R33, RZ, P4 ;  /* 0x000000ff212b7207 */ /* 0x020fe40002000000 */
[----:B------:R-:W-:Y:S02]  /*1fc0*/  ISETP.GT.AND P4, PT, R13, 0x1, PT ;  /* 0x000000010d00780c */ /* 0x000fe40003f84270 */
[----:B------:R-:W-:-:S05]  /*1fd0*/  SEL R39, R39, RZ, P5 ;  /* 0x000000ff27277207 */ /* 0x000fca0002800000 */
[----:B------:R-:W-:Y:S01]  /*1fe0*/  FADD R32, R32, R39 ;  /* 0x0000002720207221 */ /* 0x000fe20000000000 */
[----:B------:R-:W-:Y:S02]  /*1ff0*/  SEL R39, R46, RZ, P6 ;  /* 0x000000ff2e277207 */ /* 0x000fe40003000000 */
[----:B------:R-:W-:-:S05]  /*2000*/  SEL R33, R26, RZ, P3 ;  /* 0x000000ff1a217207 */ /* 0x000fca0001800000 */
[----:B------:R-:W-:Y:S01]  /*2010*/  FADD R26, R20, R33 ;  /* 0x00000021141a7221 */ /* 0x000fe20000000000 */
[----:B------:R-:W-:-:S05]  /*2020*/  VIADD R20, R13, 0xffffffff ;  /* 0xffffffff0d147836 */ /* 0x000fca0000000000 */
[----:B------:R-:W-:Y:S02]  /*2030*/  SEL R20, R20, RZ, P4 ;  /* 0x000000ff14147207 */ /* 0x000fe40002000000 */
[----:B------:R-:W-:-:S04]  /*2040*/  ISETP.NE.AND P4, PT, R50, RZ, PT ;  /* 0x000000ff3200720c */ /* 0x000fc80003f85270 */
[----:B------:R-:W-:Y:S01]  /*2050*/  SEL R38, R17, RZ, P4 ;  /* 0x000000ff11267207 */ /* 0x000fe20002000000 */
[C---:B------:R-:W-:Y:S01]  /*2060*/  VIADD R17, R5.reuse, 0xffffffff ;  /* 0xffffffff05117836 */ /* 0x040fe20000000000 */
[----:B------:R-:W-:-:S04]  /*2070*/  ISETP.GT.AND P4, PT, R5, 0x1, PT ;  /* 0x000000010500780c */ /* 0x000fc80003f84270 */
[----:B------:R-:W-:Y:S02]  /*2080*/  SEL R17, R17, RZ, P4 ;  /* 0x000000ff11117207 */ /* 0x000fe40002000000 */
[----:B------:R-:W-:Y:S01]  /*2090*/  ISETP.NE.AND P4, PT, R37, RZ, PT ;  /* 0x000000ff2500720c */ /* 0x000fe20003f85270 */
[----:B------:R-:W-:Y:S01]  /*20a0*/  FADD R29, R29, R38 ;  /* 0x000000261d1d7221 */ /* 0x000fe20000000000 */
[----:B------:R-:W-:Y:S02]  /*20b0*/  VIADD R38, R13, 0x2 ;  /* 0x000000020d267836 */ /* 0x000fe40000000000 */
[----:B------:R-:W-:Y:S01]  /*20c0*/  SEL R33, R35, RZ, P4 ;  /* 0x000000ff23217207 */ /* 0x000fe20002000000 */
[----:B------:R-:W-:Y:S01]  /*20d0*/  VIADD R35, R5, 0x2 ;  /* 0x0000000205237836 */ /* 0x000fe20000000000 */
[----:B------:R-:W-:Y:S01]  /*20e0*/  ISETP.GE.AND P4, PT, R13, 0x1c, PT ;  /* 0x0000001c0d00780c */ /* 0x000fe20003f86270 */
[----:B------:R-:W-:-:S03]  /*20f0*/  VIADD R5, R18, 0xffffffff ;  /* 0xffffffff12057836 */ /* 0x000fc60000000000 */
[----:B------:R-:W-:Y:S02]  /*2100*/  SEL R38, R38, RZ, !P4 ;  /* 0x000000ff26267207 */ /* 0x000fe40006000000 */
[----:B------:R-:W-:Y:S02]  /*2110*/  SEL R35, R35, RZ, !P4 ;  /* 0x000000ff23237207 */ /* 0x000fe40006000000 */
[----:B------:R-:W-:Y:S01]  /*2120*/  ISETP.GT.AND P4, PT, R18, 0x1, PT ;  /* 0x000000011200780c */ /* 0x000fe20003f84270 */
[----:B------:R-:W-:Y:S01]  /*2130*/  FADD R12, R12, R33 ;  /* 0x000000210c0c7221 */ /* 0x000fe20000000000 */
[C---:B------:R-:W-:Y:S02]  /*2140*/  VIADD R33, R2.reuse, 0xffffffff ;  /* 0xffffffff02217836 */ /* 0x040fe40000000000 */
[----:B------:R-:W-:Y:S02]  /*2150*/  SEL R5, R5, RZ, P4 ;  /* 0x000000ff05057207 */ /* 0x000fe40002000000 */
[----:B------:R-:W-:-:S04]  /*2160*/  ISETP.GT.AND P4, PT, R2, 0x1, PT ;  /* 0x000000010200780c */ /* 0x000fc80003f84270 */
[----:B------:R-:W-:Y:S02]  /*2170*/  SEL R33, R33, RZ, P4 ;  /* 0x000000ff21217207 */ /* 0x000fe40002000000 */
[----:B------:R-:W-:Y:S01]  /*2180*/  ISETP.GT.AND P4, PT, R9, 0x1b, PT ;  /* 0x0000001b0900780c */ /* 0x000fe20003f84270 */
[----:B------:R-:W-:Y:S01]  /*2190*/  FADD R26, R26, R39 ;  /* 0x000000271a1a7221 */ /* 0x000fe20000000000 */
[----:B------:R-:W-:Y:S02]  /*21a0*/  VIADD R39, R2, 0x2 ;  /* 0x0000000202277836 */ /* 0x000fe40000000000 */
[----:B------:R-:W-:Y:S02]  /*21b0*/  SEL R37, RZ, 0x1e, !P4 ;  /* 0x0000001eff257807 */ /* 0x000fe40006000000 */
[----:B------:R-:W-:Y:S01]  /*21c0*/  ISETP.GE.AND P4, PT, R18, 0x1c, PT ;  /* 0x0000001c1200780c */ /* 0x000fe20003f86270 */
[----:B------:R-:W-:-:S03]  /*21d0*/  VIADD R2, R41, 0xffffffff ;  /* 0xffffffff29027836 */ /* 0x000fc60000000000 */
[----:B------:R-:W-:Y:S02]  /*21e0*/  SEL R42, R42, RZ, !P4 ;  /* 0x000000ff2a2a7207 */ /* 0x000fe40006000000 */
[----:B------:R-:W-:Y:S02]  /*21f0*/  SEL R39, R39, RZ, !P4 ;  /* 0x000000ff27277207 */ /* 0x000fe40006000000 */
[----:B------:R-:W-:-:S04]  /*2200*/  ISETP.GT.AND P4, PT, R41, 0x1, PT ;  /* 0x000000012900780c */ /* 0x000fc80003f84270 */
[----:B------:R-:W-:Y:S02]  /*2210*/  SEL R2, R2, RZ, P4 ;  /* 0x000000ff02027207 */ /* 0x000fe40002000000 */
[----:B------:R-:W-:Y:S01]  /*2220*/  ISETP.GT.AND P4, PT, R13, 0x1b, PT ;  /* 0x0000001b0d00780c */ /* 0x000fe20003f84270 */
[----:B------:R-:W-:-:S03]  /*2230*/  IMAD.IADD R9, R37, 0x1, R4 ;  /* 0x0000000125097824 */ /* 0x000fc600078e0204 */
[----:B------:R-:W-:Y:S02]  /*2240*/  SEL R13, RZ, 0x1e, !P4 ;  /* 0x0000001eff0d7807 */ /* 0x000fe40006000000 */
[----:B------:R-:W-:Y:S01]  /*2250*/  ISETP.GT.AND P4, PT, R18, 0x1b, PT ;  /* 0x0000001b1200780c */ /* 0x000fe20003f84270 */
[----:B------:R-:W-:-:S03]  /*2260*/  IMAD.IADD R37, R37, 0x1, R31 ;  /* 0x0000000125257824 */ /* 0x000fc600078e021f */
[----:B------:R-:W-:Y:S01]  /*2270*/  SEL R31, RZ, 0x1e, !P4 ;  /* 0x0000001eff1f7807 */ /* 0x000fe20006000000 */
[C---:B------:R-:W-:Y:S01]  /*2280*/  VIADD R18, R16.reuse, 0xffffffff ;  /* 0xffffffff10127836 */ /* 0x040fe20000000000 */
[----:B------:R-:W-:Y:S01]  /*2290*/  ISETP.GT.AND P4, PT, R16, 0x1, PT ;  /* 0x000000011000780c */ /* 0x000fe20003f84270 */
[C---:B------:R-:W-:Y:S02]  /*22a0*/  IMAD.IADD R4, R13.reuse, 0x1, R38 ;  /* 0x000000010d047824 */ /* 0x040fe400078e0226 */
[----:B------:R-:W-:Y:S02]  /*22b0*/  IMAD.IADD R35, R13, 0x1, R35 ;  /* 0x000000010d237824 */ /* 0x000fe400078e0223 */
[C---:B------:R-:W-:Y:S01]  /*22c0*/  IMAD.IADD R13, R31.reuse, 0x1, R42 ;  /* 0x000000011f0d7824 */ /* 0x040fe200078e022a */
[----:B------:R-:W-:Y:S01]  /*22d0*/  SEL R18, R18, RZ, P4 ;  /* 0x000000ff12127207 */ /* 0x000fe20002000000 */
[----:B------:R-:W-:Y:S01]  /*22e0*/  IMAD.IADD R31, R31, 0x1, R39 ;  /* 0x000000011f1f7824 */ /* 0x000fe200078e0227 */
[----:B------:R-:W-:Y:S01]  /*22f0*/  ISETP.GE.AND P4, PT, R41, 0x1c, PT ;  /* 0x0000001c2900780c */ /* 0x000fe20003f86270 */
[----:B------:R-:W-:-:S02]  /*2300*/  VIADD R38, R16, 0x2 ;  /* 0x0000000210267836 */ /* 0x000fc40000000000 */
[----:B------:R-:W-:Y:S02]  /*2310*/  VIADD R39, R41, 0x2 ;  /* 0x0000000229277836 */ /* 0x000fe40000000000 */
[----:B------:R-:W-:Y:S01]  /*2320*/  FADD R28, R28, R43 ;  /* 0x0000002b1c1c7221 */ /* 0x000fe20000000000 */
[----:B------:R-:W-:Y:S01]  /*2330*/  VIADD R43, R3, 0xffffffff ;  /* 0xffffffff032b7836 */ /* 0x000fe20000000000 */
[----:B------:R-:W-:Y:S02]  /*2340*/  SEL R38, R38, RZ, !P4 ;  /* 0x000000ff26267207 */ /* 0x000fe40006000000 */
[----:B------:R-:W-:Y:S02]  /*2350*/  SEL R39, R39, RZ, !P4 ;  /* 0x000000ff27277207 */ /* 0x000fe40006000000 */
[----:B------:R-:W-:-:S04]  /*2360*/  ISETP.GT.AND P4, PT, R3, 0x1, PT ;  /* 0x000000010300780c */ /* 0x000fc80003f84270 */
[----:B------:R-:W-:Y:S02]  /*2370*/  SEL R43, R43, RZ, P4 ;  /* 0x000000ff2b2b7207 */ /* 0x000fe40002000000 */
[C---:B------:R-:W-:Y:S01]  /*2380*/  ISETP.GT.AND P4, PT, R15.reuse, 0x1, PT ;  /* 0x000000010f00780c */ /* 0x040fe20003f84270 */
[----:B------:R-:W-:-:S05]  /*2390*/  VIADD R15, R15, 0xffffffff ;  /* 0xffffffff0f0f7836 */ /* 0x000fca0000000000 */
[----:B------:R-:W-:Y:S02]  /*23a0*/  SEL R15, R15, RZ, P4 ;  /* 0x000000ff0f0f7207 */ /* 0x000fe40002000000 */
[C---:B------:R-:W-:Y:S01]  /*23b0*/  ISETP.GT.AND P4, PT, R7.reuse, 0x1, PT ;  /* 0x000000010700780c */ /* 0x040fe20003f84270 */
[----:B------:R-:W-:-:S05]  /*23c0*/  VIADD R7, R7, 0xffffffff ;  /* 0xffffffff07077836 */ /* 0x000fca0000000000 */
[----:B------:R-:W-:Y:S02]  /*23d0*/  SEL R7, R7, RZ, P4 ;  /* 0x000000ff07077207 */ /* 0x000fe40002000000 */
[----:B------:R-:W-:-:S04]  /*23e0*/  ISETP.GT.AND P4, PT, R41, 0x1b, PT ;  /* 0x0000001b2900780c */ /* 0x000fc80003f84270 */
[----:B------:R-:W-:Y:S01]  /*23f0*/  SEL R41, RZ, 0x1e, !P4 ;  /* 0x0000001eff297807 */ /* 0x000fe20006000000 */
[C---:B------:R-:W-:Y:S01]  /*2400*/  VIADD R16, R14.reuse, 0xffffffff ;  /* 0xffffffff0e107836 */ /* 0x040fe20000000000 */
[----:B------:R-:W-:-:S03]  /*2410*/  ISETP.GT.AND P4, PT, R14, 0x1, PT ;  /* 0x000000010e00780c */ /* 0x000fc60003f84270 */
[----:B------:R-:W-:Y:S02]  /*2420*/  IMAD.IADD R14, R41, 0x1, R38 ;  /* 0x00000001290e7824 */ /* 0x000fe400078e0226 */
[----:B------:R-:W-:Y:S02]  /*2430*/  IMAD.IADD R38, R8, 0x1, -R43 ;  /* 0x0000000108267824 */ /* 0x000fe400078e0a2b */
[----:B------:R-:W-:Y:S02]  /*2440*/  IMAD.IADD R43, R43, 0x1, -R8 ;  /* 0x000000012b2b7824 */ /* 0x000fe400078e0a08 */
[----:B------:R-:W-:Y:S02]  /*2450*/  IMAD R9, R9, R38, RZ ;  /* 0x0000002609097224 */ /* 0x000fe400078e02ff */
[----:B------:R-:W-:Y:S02]  /*2460*/  IMAD.IADD R8, R6, 0x1, -R15 ;  /* 0x0000000106087824 */ /* 0x000fe400078e0a0f */
[----:B------:R-:W-:-:S02]  /*2470*/  IMAD R0, R0, R43, R9 ;  /* 0x0000002b00007224 */ /* 0x000fc400078e0209 */
[----:B------:R-:W-:Y:S02]  /*2480*/  IMAD R37, R37, R38, RZ ;  /* 0x0000002625257224 */ /* 0x000fe400078e02ff */
[----:B------:R-:W-:Y:S02]  /*2490*/  IMAD.IADD R38, R24, 0x1, -R7 ;  /* 0x0000000118267824 */ /* 0x000fe400078e0a07 */
[----:B------:R-:W-:Y:S02]  /*24a0*/  IMAD.IADD R24, R7, 0x1, -R24 ;  /* 0x0000000107187824 */ /* 0x000fe400078e0a18 */
[-C--:B------:R-:W-:Y:S01]  /*24b0*/  IMAD R7, R4, R8.reuse, RZ ;  /* 0x0000000804077224 */ /* 0x080fe200078e02ff */
[----:B------:R-:W-:Y:S01]  /*24c0*/  I2FP.F32.S32 R4, R0 ;  /* 0x0000000000047245 */ /* 0x000fe20000201400 */
[----:B------:R-:W-:Y:S02]  /*24d0*/  IMAD.IADD R6, R15, 0x1, -R6 ;  /* 0x000000010f067824 */ /* 0x000fe400078e0a06 */
[----:B------:R-:W-:Y:S01]  /*24e0*/  IMAD R35, R35, R8, RZ ;  /* 0x0000000823237224 */ /* 0x000fe200078e02ff */
[----:B------:R-:W-:Y:S01]  /*24f0*/  ISETP.NE.AND P6, PT, R47, RZ, PT ;  /* 0x000000ff2f00720c */ /* 0x000fe20003fc5270 */
[----:B------:R-:W-:Y:S01]  /*2500*/  IMAD R13, R13, R38, RZ ;  /* 0x000000260d0d7224 */ /* 0x000fe200078e02ff */
[----:B------:R-:W-:Y:S01]  /*2510*/  SEL R16, R16, RZ, P4 ;  /* 0x000000ff10107207 */ /* 0x000fe20002000000 */
[----:B------:R-:W-:Y:S01]  /*2520*/  IMAD R17, R17, R6, R35 ;  /* 0x0000000611117224 */ /* 0x000fe200078e0223 */
[----:B------:R-:W-:Y:S01]  /*2530*/  FSETP.GT.AND P4, PT, |R4|, 8.50705917302346158658e+37, PT ;  /* 0x7e8000000400780b */ /* 0x000fe20003f84200 */
[----:B------:R-:W-:Y:S01]  /*2540*/  IMAD R13, R5, R24, R13 ;  /* 0x00000018050d7224 */ /* 0x000fe200078e020d */
[----:B------:R-:W-:Y:S01]  /*2550*/  SEL R5, R40, RZ, P6 ;  /* 0x000000ff28057207 */ /* 0x000fe20003000000 */
[----:B------:R-:W-:Y:S01]  /*2560*/  IMAD R30, R30, R43, R37 ;  /* 0x0000002b1e1e7224 */ /* 0x000fe200078e0225 */
[----:B------:R-:W-:Y:S01]  /*2570*/  SEL R27, R27, RZ, P3 ;  /* 0x000000ff1b1b7207 */ /* 0x000fe20001800000 */
[----:B------:R-:W-:Y:S01]  /*2580*/  IMAD R7, R20, R6, R7 ;  /* 0x0000000614077224 */ /* 0x000fe200078e0207 */
[----:B------:R-:W-:-:S02]  /*2590*/  FSETP.GEU.AND P6, PT, |R4|, 1.175494350822287508e-38, PT ;  /* 0x008000000400780b */ /* 0x000fc40003fce200 */
[----:B------:R-:W-:Y:S02]  /*25a0*/  ISETP.NE.AND P3, PT, R52, RZ, PT ;  /* 0x000000ff3400720c */ /* 0x000fe40003f65270 */
[----:B------:R-:W-:Y:S02]  /*25b0*/  I2FP.F32.S32 R17, R17 ;  /* 0x0000001100117245 */ /* 0x000fe40000201400 */
[----:B------:R-:W-:Y:S02]  /*25c0*/  ISETP.NE.AND P5, PT, R45, RZ, PT ;  /* 0x000000ff2d00720c */ /* 0x000fe40003fa5270 */
[----:B------:R-:W-:Y:S02]  /*25d0*/  I2FP.F32.S32 R30, R30 ;  /* 0x0000001e001e7245 */ /* 0x000fe40000201400 */
[----:B------:R-:W-:Y:S02]  /*25e0*/  I2FP.F32.S32 R7, R7 ;  /* 0x0000000700077245 */ /* 0x000fe40000201400 */
[----:B------:R-:W-:Y:S01]  /*25f0*/  SEL R34, R34, RZ, P3 ;  /* 0x000000ff22227207 */ /* 0x000fe20001800000 */
[----:B------:R-:W-:Y:S01]  /*2600*/  IMAD.IADD R15, R25, 0x1, -R16 ;  /* 0x00000001190f7824 */ /* 0x000fe200078e0a10 */
[----:B------:R-:W-:-:S02]  /*2610*/  FSETP.GT.AND P3, PT, |R17|, 8.50705917302346158658e+37, PT ;  /* 0x7e8000001100780b */ /* 0x000fc40003f64200 */
[----:B------:R-:W-:Y:S02]  /*2620*/  SEL R44, R44, RZ, P5 ;  /* 0x000000ff2c2c7207 */ /* 0x000fe40002800000 */
[----:B------:R-:W-:Y:S01]  /*2630*/  SEL R48, R48, RZ, P1 ;  /* 0x000000ff30307207 */ /* 0x000fe20000800000 */
[----:B------:R-:W-:Y:S01]  /*2640*/  IMAD.IADD R3, R41, 0x1, R39 ;  /* 0x0000000129037824 */ /* 0x000fe200078e0227 */
[----:B------:R-:W-:Y:S01]  /*2650*/  FSETP.GT.AND P5, PT, |R30|, 8.50705917302346158658e+37, PT ;  /* 0x7e8000001e00780b */ /* 0x000fe20003fa4200 */
[----:B------:R-:W-:Y:S01]  /*2660*/  @P4 FMUL R4, R4, 0.25 ;  /* 0x3e80000004044820 */ /* 0x000fe20000400000 */
[----:B------:R-:W-:Y:S01]  /*2670*/  FSETP.GT.AND P1, PT, |R7|, 8.50705917302346158658e+37, PT ;  /* 0x7e8000000700780b */ /* 0x000fe20003f24200 */
[----:B------:R-:W-:Y:S01]  /*2680*/  @P4 FMUL R28, R28, 0.25 ;  /* 0x3e8000001c1c4820 */ /* 0x000fe20000400000 */
[----:B------:R-:W-:Y:S01]  /*2690*/  I2FP.F32.S32 R13, R13 ;  /* 0x0000000d000d7245 */ /* 0x000fe20000201400 */
[----:B------:R-:W-:Y:S01]  /*26a0*/  IMAD.IADD R25, R16, 0x1, -R25 ;  /* 0x0000000110197824 */ /* 0x000fe200078e0a19 */
[----:B------:R-:W-:Y:S01]  /*26b0*/  FSETP.GEU.AND P4, PT, |R17|, 1.175494350822287508e-38, PT ;  /* 0x008000001100780b */ /* 0x000fe20003f8e200 */
[----:B------:R-:W-:Y:S01]  /*26c0*/  IMAD R14, R14, R15, RZ ;  /* 0x0000000f0e0e7224 */ /* 0x000fe200078e02ff */
[----:B------:R-:W-:-:S02]  /*26d0*/  SEL R22, R22, RZ, P0 ;  /* 0x000000ff16167207 */ /* 0x000fc40000000000 */
[----:B------:R-:W-:Y:S02]  /*26e0*/  SEL R23, R23, RZ, P0 ;  /* 0x000000ff17177207 */ /* 0x000fe40000000000 */
[----:B------:R-:W-:Y:S01]  /*26f0*/  SEL R19, R19, RZ, P2 ;  /* 0x000000ff13137207 */ /* 0x000fe20001000000 */
[----:B------:R-:W-:Y:S01]  /*2700*/  IMAD R31, R31, R38, RZ ;  /* 0x000000261f1f7224 */ /* 0x000fe200078e02ff */
[----:B------:R-:W-:Y:S01]  /*2710*/  FSETP.GEU.AND P0, PT, |R30|, 1.175494350822287508e-38, PT ;  /* 0x008000001e00780b */ /* 0x000fe20003f0e200 */
[----:B------:R-:W-:Y:S01]  /*2720*/  IMAD R3, R3, R15, RZ ;  /* 0x0000000f03037224 */ /* 0x000fe200078e02ff */
[----:B------:R-:W-:Y:S01]  /*2730*/  FSETP.GEU.AND P2, PT, |R7|, 1.175494350822287508e-38, PT ;  /* 0x008000000700780b */ /* 0x000fe20003f4e200 */
[----:B------:R-:W-:Y:S01]  /*2740*/  @!P6 FMUL R4, R4, 16777216 ;  /* 0x4b8000000404e820 */ /* 0x000fe20000400000 */
[----:B------:R-:W-:Y:S01]  /*2750*/  @!P6 FMUL R28, R28, 16777216 ;  /* 0x4b8000001c1ce820 */ /* 0x000fe20000400000 */
[----:B------:R-:W-:Y:S01]  /*2760*/  FSETP.GT.AND P6, PT, |R13|, 8.50705917302346158658e+37, PT ;  /* 0x7e8000000d00780b */ /* 0x000fe20003fc4200 */
[----:B------:R-:W-:-:S02]  /*2770*/  IMAD R14, R18, R25, R14 ;  /* 0x00000019120e7224 */ /* 0x000fc400078e020e */
[----:B------:R-:W-:Y:S02]  /*2780*/  IMAD R31, R33, R24, R31 ;  /* 0x00000018211f7224 */ /* 0x000fe400078e021f */
[----:B------:R-:W-:Y:S02]  /*2790*/  IMAD R0, R2, R25, R3 ;  /* 0x0000001902007224 */ /* 0x000fe400078e0203 */
[----:B------:R-:W-:Y:S01]  /*27a0*/  @P3 FMUL R17, R17, 0.25 ;  /* 0x3e80000011113820 */ /* 0x000fe20000400000 */
[----:B------:R-:W-:Y:S01]  /*27b0*/  @P3 FMUL R32, R32, 0.25 ;  /* 0x3e80000020203820 */ /* 0x000fe20000400000 */
[----:B------:R-:W-:Y:S01]  /*27c0*/  I2FP.F32.S32 R14, R14 ;  /* 0x0000000e000e7245 */ /* 0x000fe20000201400 */
[----:B------:R-:W-:Y:S01]  /*27d0*/  @P5 FMUL R30, R30, 0.25 ;  /* 0x3e8000001e1e5820 */ /* 0x000fe20000400000 */
[----:B------:R-:W-:Y:S01]  /*27e0*/  @P1 FMUL R7, R7, 0.25 ;  /* 0x3e80000007071820 */ /* 0x000fe20000400000 */
[----:B------:R-:W-:Y:S01]  /*27f0*/  @P5 FMUL R29, R29, 0.25 ;  /* 0x3e8000001d1d5820 */ /* 0x000fe20000400000 */
[----:B------:R-:W-:Y:S01]  /*2800*/  @P1 FMUL R12, R12, 0.25 ;  /* 0x3e8000000c0c1820 */ /* 0x000fe20000400000 */
[----:B------:R-:W-:Y:S01]  /*2810*/  I2FP.F32.S32 R31, R31 ;  /* 0x0000001f001f7245 */ /* 0x000fe20000201400 */
[----:B------:R-:W-:Y:S01]  /*2820*/  @!P4 FMUL R17, R17, 16777216 ;  /* 0x4b8000001111c820 */ /* 0x000fe20000400000 */
[----:B------:R-:W-:Y:S01]  /*2830*/  I2FP.F32.S32 R6, R0 ;  /* 0x0000000000067245 */ /* 0x000fe20000201400 */
[----:B------:R-:W-:Y:S01]  /*2840*/  @!P4 FMUL R32, R32, 16777216 ;  /* 0x4b8000002020c820 */ /* 0x000fe20000400000 */
[----:B------:R-:W-:Y:S01]  /*2850*/  FSETP.GT.AND P4, PT, |R14|, 8.50705917302346158658e+37, PT ;  /* 0x7e8000000e00780b */ /* 0x000fe20003f84200 */
[----:B------:R-:W-:Y:S01]  /*2860*/  @!P0 FMUL R30, R30, 16777216 ;  /* 0x4b8000001e1e8820 */ /* 0x000fe20000400000 */
[----:B------:R-:W-:Y:S01]  /*2870*/  @!P2 FMUL R7, R7, 16777216 ;  /* 0x4b8000000707a820 */ /* 0x000fe20000400000 */
[----:B------:R-:W-:Y:S01]  /*2880*/  @!P0 FMUL R29, R29, 16777216 ;  /* 0x4b8000001d1d8820 */ /* 0x000fe20000400000 */
[----:B------:R-:W-:Y:S01]  /*2890*/  @!P2 FMUL R12, R12, 16777216 ;  /* 0x4b8000000c0ca820 */ /* 0x000fe20000400000 */
[C---:B------:R-:W-:Y:S01]  /*28a0*/  FSETP.GEU.AND P5, PT, |R13|.reuse, 1.175494350822287508e-38, PT ;  /* 0x008000000d00780b */ /* 0x040fe20003fae200 */
[----:B------:R-:W-:Y:S01]  /*28b0*/  @P6 FMUL R13, R13, 0.25 ;  /* 0x3e8000000d0d6820 */ /* 0x000fe20000400000 */
[----:B------:R-:W-:Y:S01]  /*28c0*/  FSETP.GT.AND P0, PT, |R31|, 8.50705917302346158658e+37, PT ;  /* 0x7e8000001f00780b */ /* 0x000fe20003f04200 */
[----:B------:R-:W-:Y:S01]  /*28d0*/  @P6 FMUL R26, R26, 0.25 ;  /* 0x3e8000001a1a6820 */ /* 0x000fe20000400000 */
[----:B------:R-:W-:Y:S01]  /*28e0*/  FSETP.GT.AND P2, PT, |R6|, 8.50705917302346158658e+37, PT ;  /* 0x7e8000000600780b */ /* 0x000fe20003f44200 */
[----:B------:R-:W0:Y:S01]  /*28f0*/  LDC.64 R2, c[0x0][0x218] ;  /* 0x00008600ff027b82 */ /* 0x000e220000000a00 */
[----:B------:R-:W-:-:S02]  /*2900*/  FSETP.GEU.AND P6, PT, |R14|, 1.175494350822287508e-38, PT ;  /* 0x008000000e00780b */ /* 0x000fc40003fce200 */
[----:B------:R-:W-:Y:S02]  /*2910*/  FSETP.GEU.AND P1, PT, |R31|, 1.175494350822287508e-38, PT ;  /* 0x008000001f00780b */ /* 0x000fe40003f2e200 */
[----:B------:R-:W-:Y:S01]  /*2920*/  FSETP.GEU.AND P3, PT, |R6|, 1.175494350822287508e-38, PT ;  /* 0x008000000600780b */ /* 0x000fe20003f6e200 */
[----:B------:R-:W-:Y:S01]  /*2930*/  @P4 FMUL R14, R14, 0.25 ;  /* 0x3e8000000e0e4820 */ /* 0x000fe20000400000 */
[----:B------:R-:W-:Y:S01]  /*2940*/  FADD R11, R11, R44 ;  /* 0x0000002c0b0b7221 */ /* 0x000fe20000000000 */
[----:B------:R-:W-:Y:S02]  /*2950*/  @!P5 FMUL R13, R13, 16777216 ;  /* 0x4b8000000d0dd820 */ /* 0x000fe40000400000 */
[----:B------:R-:W-:Y:S02]  /*2960*/  @P0 FMUL R31, R31, 0.25 ;  /* 0x3e8000001f1f0820 */ /* 0x000fe40000400000 */
[----:B------:R-:W-:Y:S01]  /*2970*/  @P2 FMUL R6, R6, 0.25 ;  /* 0x3e80000006062820 */ /* 0x000fe20000400000 */
[----:B------:R-:W-:Y:S01]  /*2980*/  FADD R10, R10, R5 ;  /* 0x000000050a0a7221 */ /* 0x000fe20000000000 */
[----:B------:R-:W-:-:S02]  /*2990*/  @!P6 FMUL R14, R14, 16777216 ;  /* 0x4b8000000e0ee820 */ /* 0x000fc40000400000 */
[----:B------:R-:W-:Y:S02]  /*29a0*/  @!P1 FMUL R31, R31, 16777216 ;  /* 0x4b8000001f1f9820 */ /* 0x000fe40000400000 */
[----:B------:R-:W-:Y:S01]  /*29b0*/  @!P3 FMUL R6, R6, 16777216 ;  /* 0x4b8000000606b820 */ /* 0x000fe20000400000 */
[----:B------:R-:W1:Y:S01]  /*29c0*/  MUFU.RCP R30, R30 ;  /* 0x0000001e001e7308 */ /* 0x000e620000001000 */
[----:B------:R-:W-:Y:S01]  /*29d0*/  FADD R27, R36, R27 ;  /* 0x0000001b241b7221 */ /* 0x000fe20000000000 */
[----:B------:R-:W-:Y:S01]  /*29e0*/  FADD R11, R11, R22 ;  /* 0x000000160b0b7221 */ /* 0x000fe20000000000 */
[----:B------:R-:W-:-:S05]  /*29f0*/  FADD R10, R10, R23 ;  /* 0x000000170a0a7221 */ /* 0x000fca0000000000 */
[----:B------:R-:W2:Y:S01]  /*2a00*/  MUFU.RCP R17, R17 ;  /* 0x0000001100117308 */ /* 0x000ea20000001000 */
[----:B------:R-:W-:Y:S01]  /*2a10*/  FADD R0, R27, R48 ;  /* 0x000000301b007221 */ /* 0x000fe20000000000 */
[----:B------:R-:W-:-:S06]  /*2a20*/  FADD R19, R10, R19 ;  /* 0x000000130a137221 */ /* 0x000fcc0000000000 */
[----:B------:R3:W4:Y:S01]  /*2a30*/  MUFU.RCP R9, R4 ;  /* 0x0000000400097308 */ /* 0x0007220000001000 */
[----:B------:R-:W-:-:S07]  /*2a40*/  @P0 FMUL R0, R0, 0.25 ;  /* 0x3e80000000000820 */ /* 0x000fce0000400000 */
[----:B------:R-:W5:Y:S01]  /*2a50*/  MUFU.RCP R7, R7 ;  /* 0x0000000700077308 */ /* 0x000f620000001000 */
[----:B---3--:R-:W-:-:S07]  /*2a60*/  FADD R4, R11, R34 ;  /* 0x000000220b047221 */ /* 0x008fce0000000000 */
[----:B------:R-:W3:Y:S01]  /*2a70*/  MUFU.RCP R13, R13 ;  /* 0x0000000d000d7308 */ /* 0x000ee20000001000 */
[----:B------:R-:W-:-:S07]  /*2a80*/  @P2 FMUL R4, R4, 0.25 ;  /* 0x3e80000004042820 */ /* 0x000fce0000400000 */
[----:B------:R2:W0:Y:S01]  /*2a90*/  MUFU.RCP R15, R31 ;  /* 0x0000001f000f7308 */ /* 0x0004220000001000 */
[----:B------:R-:W-:-:S07]  /*2aa0*/  @P4 FMUL R19, R19, 0.25 ;  /* 0x3e80000013134820 */ /* 0x000fce0000400000 */
[----:B------:R-:W0:Y:S08]  /*2ab0*/  MUFU.RCP R5, R6 ;  /* 0x0000000600057308 */ /* 0x000e300000001000 */
[----:B------:R-:W3:Y:S01]  /*2ac0*/  MUFU.RCP R14, R14 ;  /* 0x0000000e000e7308 */ /* 0x000ee20000001000 */
[----:B------:R-:W-:Y:S01]  /*2ad0*/  @!P5 FMUL R26, R26, 16777216 ;  /* 0x4b8000001a1ad820 */ /* 0x000fe20000400000 */
[----:B------:R-:W-:Y:S01]  /*2ae0*/  @!P1 FMUL R0, R0, 16777216 ;  /* 0x4b80000000009820 */ /* 0x000fe20000400000 */
[----:B------:R-:W-:Y:S01]  /*2af0*/  @!P3 FMUL R4, R4, 16777216 ;  /* 0x4b8000000404b820 */ /* 0x000fe20000400000 */
[----:B------:R-:W-:Y:S01]  /*2b00*/  @!P6 FMUL R19, R19, 16777216 ;  /* 0x4b8000001313e820 */ /* 0x000fe20000400000 */
[----:B-1----:R-:W-:Y:S01]  /*2b10*/  FMUL R29, R30, R29 ;  /* 0x0000001d1e1d7220 */ /* 0x002fe20000400000 */
[----:B--2---:R-:W-:Y:S01]  /*2b20*/  FMUL R31, R17, R32 ;  /* 0x00000020111f7220 */ /* 0x004fe20000400000 */
[----:B0-----:R-:W-:-:S04]  /*2b30*/  IMAD.WIDE R2, R21, 0x4, R2 ;  /* 0x0000000415027825 */ /* 0x001fc800078e0202 */
[----:B----4-:R-:W-:Y:S01]  /*2b40*/  FMUL R28, R9, R28 ;  /* 0x0000001c091c7220 */ /* 0x010fe20000400000 */
[----:B-----5:R-:W-:Y:S01]  /*2b50*/  FMUL R30, R7, R12 ;  /* 0x0000000c071e7220 */ /* 0x020fe20000400000 */
[----:B---3--:R-:W-:Y:S01]  /*2b60*/  FMUL R16, R13, R26 ;  /* 0x0000001a0d107220 */ /* 0x008fe20000400000 */
[----:B------:R-:W-:Y:S01]  /*2b70*/  FMUL R17, R15, R0 ;  /* 0x000000000f117220 */ /* 0x000fe20000400000 */
[----:B------:R-:W-:Y:S01]  /*2b80*/  FMUL R18, R5, R4 ;  /* 0x0000000405127220 */ /* 0x000fe20000400000 */
[----:B------:R-:W-:Y:S01]  /*2b90*/  FMUL R19, R14, R19 ;  /* 0x000000130e137220 */ /* 0x000fe20000400000 */
[----:B------:R-:W-:Y:S04]  /*2ba0*/  STG.E.128 desc[UR4][R2.64], R28 ;  /* 0x0000001c02007986 */ /* 0x000fe8000c101d04 */
[----:B------:R-:W-:Y:S01]  /*2bb0*/  STG.E.128 desc[UR4][R2.64+0x800], R16 ;  /* 0x0008001002007986 */ /* 0x000fe2000c101d04 */
[----:B------:R-:W-:Y:S05]  /*2bc0*/  EXIT ;  /* 0x000000000000794d */ /* 0x000fea0003800000 */
.L_x_0:
[----:B------:R-:W-:-:S00]  /*2bd0*/  BRA `(.L_x_0) ;  /* 0xfffffffc00fc7947 */ /* 0x000fc0000383ffff */
[----:B------:R-:W-:-:S00]  /*2be0*/  NOP ;  /* 0x0000000000007918 */ /* 0x000fc00000000000 */
        /* <DEDUP_REMOVED lines=9> */
.L_x_1:


//--------------------- .nv.constant0.triton_poi_fused_avg_pool2d_20 --------------------------
	.section	.nv.constant0.triton_poi_fused_avg_pool2d_20,"a",@progbits
	.sectionflags	@""
	.align	4
.nv.constant0.triton_poi_fused_avg_pool2d_20:
	.zero		548
